//
// Generated by NVIDIA NVVM Compiler
//
// Compiler Build ID: CL-36424714
// Cuda compilation tools, release 13.0, V13.0.88
// Based on NVVM 20.0.0
//

.version 9.0
.target sm_100
.address_size 64

	// .globl	_Z18alpha_first_kernelPfiiiPKf
.extern .shared .align 16 .b8 sdata[];

.visible .entry _Z18alpha_first_kernelPfiiiPKf(
	.param .u64 .ptr .align 1 _Z18alpha_first_kernelPfiiiPKf_param_0,
	.param .u32 _Z18alpha_first_kernelPfiiiPKf_param_1,
	.param .u32 _Z18alpha_first_kernelPfiiiPKf_param_2,
	.param .u32 _Z18alpha_first_kernelPfiiiPKf_param_3,
	.param .u64 .ptr .align 1 _Z18alpha_first_kernelPfiiiPKf_param_4
)
{
	.reg .pred 	%p<3>;
	.reg .b32 	%r<12>;
	.reg .b32 	%f<2>;
	.reg .b64 	%rd<9>;

	ld.param.u64 	%rd3, [_Z18alpha_first_kernelPfiiiPKf_param_0];
	ld.param.u32 	%r6, [_Z18alpha_first_kernelPfiiiPKf_param_1];
	ld.param.u32 	%r7, [_Z18alpha_first_kernelPfiiiPKf_param_3];
	ld.param.u64 	%rd4, [_Z18alpha_first_kernelPfiiiPKf_param_4];
	mov.u32 	%r11, %tid.x;
	setp.ge.s32 	%p1, %r11, %r6;
	@%p1 bra 	$L__BB0_3;
	mov.u32 	%r8, %ctaid.x;
	mul.lo.s32 	%r9, %r6, %r8;
	mad.lo.s32 	%r2, %r9, %r7, %r9;
	mov.u32 	%r3, %ntid.x;
	cvta.to.global.u64 	%rd1, %rd4;
	cvta.to.global.u64 	%rd2, %rd3;
$L__BB0_2:
	mul.wide.s32 	%rd5, %r11, 4;
	add.s64 	%rd6, %rd1, %rd5;
	ld.global.f32 	%f1, [%rd6];
	add.s32 	%r10, %r11, %r2;
	mul.wide.s32 	%rd7, %r10, 4;
	add.s64 	%rd8, %rd2, %rd7;
	st.global.f32 	[%rd8], %f1;
	add.s32 	%r11, %r11, %r3;
	setp.lt.s32 	%p2, %r11, %r6;
	@%p2 bra 	$L__BB0_2;
$L__BB0_3:
	ret;

}
	// .globl	_Z12alpha_kernelPfPKfiiiPKiiiPK7IntPairPK10Transition
.visible .entry _Z12alpha_kernelPfPKfiiiPKiiiPK7IntPairPK10Transition(
	.param .u64 .ptr .align 1 _Z12alpha_kernelPfPKfiiiPKiiiPK7IntPairPK10Transition_param_0,
	.param .u64 .ptr .align 1 _Z12alpha_kernelPfPKfiiiPKiiiPK7IntPairPK10Transition_param_1,
	.param .u32 _Z12alpha_kernelPfPKfiiiPKiiiPK7IntPairPK10Transition_param_2,
	.param .u32 _Z12alpha_kernelPfPKfiiiPKiiiPK7IntPairPK10Transition_param_3,
	.param .u32 _Z12alpha_kernelPfPKfiiiPKiiiPK7IntPairPK10Transition_param_4,
	.param .u64 .ptr .align 1 _Z12alpha_kernelPfPKfiiiPKiiiPK7IntPairPK10Transition_param_5,
	.param .u32 _Z12alpha_kernelPfPKfiiiPKiiiPK7IntPairPK10Transition_param_6,
	.param .u32 _Z12alpha_kernelPfPKfiiiPKiiiPK7IntPairPK10Transition_param_7,
	.param .u64 .ptr .align 1 _Z12alpha_kernelPfPKfiiiPKiiiPK7IntPairPK10Transition_param_8,
	.param .u64 .ptr .align 1 _Z12alpha_kernelPfPKfiiiPKiiiPK7IntPairPK10Transition_param_9
)
{
	.reg .pred 	%p<20>;
	.reg .b32 	%r<67>;
	.reg .b32 	%f<111>;
	.reg .b64 	%rd<34>;

	ld.param.u64 	%rd7, [_Z12alpha_kernelPfPKfiiiPKiiiPK7IntPairPK10Transition_param_0];
	ld.param.u64 	%rd8, [_Z12alpha_kernelPfPKfiiiPKiiiPK7IntPairPK10Transition_param_1];
	ld.param.u32 	%r22, [_Z12alpha_kernelPfPKfiiiPKiiiPK7IntPairPK10Transition_param_3];
	ld.param.u32 	%r23, [_Z12alpha_kernelPfPKfiiiPKiiiPK7IntPairPK10Transition_param_4];
	ld.param.u64 	%rd9, [_Z12alpha_kernelPfPKfiiiPKiiiPK7IntPairPK10Transition_param_5];
	ld.param.u32 	%r24, [_Z12alpha_kernelPfPKfiiiPKiiiPK7IntPairPK10Transition_param_6];
	ld.param.u32 	%r25, [_Z12alpha_kernelPfPKfiiiPKiiiPK7IntPairPK10Transition_param_7];
	ld.param.u64 	%rd6, [_Z12alpha_kernelPfPKfiiiPKiiiPK7IntPairPK10Transition_param_8];
	ld.param.u64 	%rd10, [_Z12alpha_kernelPfPKfiiiPKiiiPK7IntPairPK10Transition_param_9];
	cvta.to.global.u64 	%rd1, %rd8;
	cvta.to.global.u64 	%rd2, %rd7;
	cvta.to.global.u64 	%rd3, %rd10;
	cvta.to.global.u64 	%rd11, %rd9;
	mov.u32 	%r1, %ctaid.x;
	mul.wide.u32 	%rd12, %r1, 4;
	add.s64 	%rd13, %rd11, %rd12;
	ld.global.u32 	%r26, [%rd13];
	setp.gt.s32 	%p1, %r23, %r26;
	@%p1 bra 	$L__BB1_20;
	mov.u32 	%r63, %tid.x;
	mul.lo.s32 	%r5, %r22, %r1;
	add.s32 	%r27, %r5, %r1;
	mul.lo.s32 	%r28, %r27, %r24;
	mul.lo.s32 	%r29, %r24, %r23;
	add.s32 	%r3, %r28, %r29;
	sub.s32 	%r30, %r29, %r24;
	add.s32 	%r4, %r28, %r30;
	setp.ge.s32 	%p2, %r63, %r24;
	@%p2 bra 	$L__BB1_20;
	add.s32 	%r31, %r23, %r5;
	add.s32 	%r32, %r31, -1;
	mul.lo.s32 	%r6, %r32, %r25;
	mov.u32 	%r7, %ntid.x;
	cvta.to.global.u64 	%rd4, %rd6;
$L__BB1_3:
	mul.wide.s32 	%rd14, %r63, 8;
	add.s64 	%rd15, %rd4, %rd14;
	ld.global.u32 	%r9, [%rd15];
	ld.global.u32 	%r10, [%rd15+4];
	setp.gt.s32 	%p3, %r9, %r10;
	mov.f32 	%f109, 0fFF800000;
	@%p3 bra 	$L__BB1_19;
	sub.s32 	%r33, %r10, %r9;
	and.b32  	%r34, %r33, 1;
	setp.eq.b32 	%p4, %r34, 1;
	mov.f32 	%f109, 0fFF800000;
	mov.u32 	%r64, %r9;
	@%p4 bra 	$L__BB1_6;
	mul.wide.s32 	%rd16, %r9, 12;
	add.s64 	%rd17, %rd3, %rd16;
	ld.global.u32 	%r35, [%rd17+8];
	add.s32 	%r36, %r4, %r35;
	mul.wide.s32 	%rd18, %r36, 4;
	add.s64 	%rd19, %rd2, %rd18;
	ld.global.f32 	%f25, [%rd19];
	ld.global.f32 	%f26, [%rd17];
	add.f32 	%f27, %f25, %f26;
	ld.global.u32 	%r37, [%rd17+4];
	add.s32 	%r38, %r6, %r37;
	mul.wide.s32 	%rd20, %r38, 4;
	add.s64 	%rd21, %rd1, %rd20;
	ld.global.f32 	%f28, [%rd21];
	add.f32 	%f109, %f27, %f28;
	add.s32 	%r64, %r9, 1;
$L__BB1_6:
	setp.eq.s32 	%p5, %r10, %r9;
	@%p5 bra 	$L__BB1_19;
	sub.s32 	%r66, %r64, %r10;
	add.s32 	%r65, %r64, -1;
$L__BB1_8:
	add.s32 	%r39, %r65, 1;
	mul.wide.s32 	%rd22, %r39, 12;
	add.s64 	%rd23, %rd3, %rd22;
	add.s64 	%rd5, %rd23, 8;
	ld.global.u32 	%r40, [%rd23+8];
	add.s32 	%r41, %r4, %r40;
	mul.wide.s32 	%rd24, %r41, 4;
	add.s64 	%rd25, %rd2, %rd24;
	ld.global.f32 	%f29, [%rd25];
	ld.global.f32 	%f30, [%rd23];
	add.f32 	%f31, %f29, %f30;
	ld.global.u32 	%r42, [%rd23+4];
	add.s32 	%r43, %r6, %r42;
	mul.wide.s32 	%rd26, %r43, 4;
	add.s64 	%rd27, %rd1, %rd26;
	ld.global.f32 	%f32, [%rd27];
	add.f32 	%f5, %f31, %f32;
	setp.eq.f32 	%p6, %f5, 0fFF800000;
	mov.f32 	%f107, %f109;
	@%p6 bra 	$L__BB1_13;
	setp.eq.f32 	%p7, %f109, 0fFF800000;
	mov.f32 	%f107, %f5;
	@%p7 bra 	$L__BB1_13;
	setp.gt.f32 	%p8, %f5, %f109;
	selp.f32 	%f6, %f5, %f109, %p8;
	sub.f32 	%f33, %f5, %f109;
	abs.f32 	%f34, %f33;
	fma.rn.f32 	%f35, %f34, 0fBBBB989D, 0f3F000000;
	cvt.sat.f32.f32 	%f36, %f35;
	mov.f32 	%f37, 0f4B400001;
	mov.f32 	%f38, 0f437C0000;
	fma.rm.f32 	%f39, %f36, %f38, %f37;
	add.f32 	%f40, %f39, 0fCB40007F;
	neg.f32 	%f41, %f40;
	fma.rn.f32 	%f42, %f34, 0fBFB8AA3B, %f41;
	fma.rn.f32 	%f43, %f34, 0fB2A57060, %f42;
	mov.b32 	%r44, %f39;
	shl.b32 	%r45, %r44, 23;
	mov.b32 	%f44, %r45;
	ex2.approx.ftz.f32 	%f45, %f43;
	mul.f32 	%f7, %f45, %f44;
	mov.f32 	%f46, 0f3F800000;
	add.rz.f32 	%f47, %f7, %f46;
	mov.b32 	%r46, %f47;
	add.s32 	%r47, %r46, -1061158912;
	and.b32  	%r48, %r47, -8388608;
	mov.b32 	%r17, %f7;
	sub.s32 	%r49, %r17, %r48;
	mov.b32 	%f48, %r49;
	sub.s32 	%r50, 1082130432, %r48;
	mov.b32 	%f49, %r50;
	fma.rn.f32 	%f50, %f49, 0f3E800000, 0fBF800000;
	add.f32 	%f51, %f50, %f48;
	cvt.rn.f32.s32 	%f52, %r48;
	mul.f32 	%f53, %f52, 0f34000000;
	fma.rn.f32 	%f54, %f51, 0fBD39BF78, 0f3DD80012;
	fma.rn.f32 	%f55, %f54, %f51, 0fBE0778E0;
	fma.rn.f32 	%f56, %f55, %f51, 0f3E146475;
	fma.rn.f32 	%f57, %f56, %f51, 0fBE2A68DD;
	fma.rn.f32 	%f58, %f57, %f51, 0f3E4CAF9E;
	fma.rn.f32 	%f59, %f58, %f51, 0fBE800042;
	fma.rn.f32 	%f60, %f59, %f51, 0f3EAAAAE6;
	fma.rn.f32 	%f61, %f60, %f51, 0fBF000000;
	mul.f32 	%f62, %f51, %f61;
	fma.rn.f32 	%f63, %f62, %f51, %f51;
	fma.rn.f32 	%f106, %f53, 0f3F317218, %f63;
	setp.lt.u32 	%p9, %r17, 2139095040;
	@%p9 bra 	$L__BB1_12;
	setp.gt.s32 	%p10, %r17, -1082130432;
	fma.rn.f32 	%f64, %f7, 0f7F800000, 0f7F800000;
	selp.f32 	%f65, %f64, %f106, %p10;
	setp.eq.f32 	%p11, %f7, 0f00000000;
	selp.f32 	%f106, 0f80000000, %f65, %p11;
$L__BB1_12:
	add.f32 	%f107, %f6, %f106;
$L__BB1_13:
	ld.global.u32 	%r51, [%rd5+12];
	add.s32 	%r52, %r4, %r51;
	mul.wide.s32 	%rd28, %r52, 4;
	add.s64 	%rd29, %rd2, %rd28;
	ld.global.f32 	%f66, [%rd29];
	ld.global.f32 	%f67, [%rd5+4];
	add.f32 	%f68, %f66, %f67;
	ld.global.u32 	%r53, [%rd5+8];
	add.s32 	%r54, %r6, %r53;
	mul.wide.s32 	%rd30, %r54, 4;
	add.s64 	%rd31, %rd1, %rd30;
	ld.global.f32 	%f69, [%rd31];
	add.f32 	%f13, %f68, %f69;
	setp.eq.f32 	%p12, %f13, 0fFF800000;
	mov.f32 	%f109, %f107;
	@%p12 bra 	$L__BB1_18;
	setp.eq.f32 	%p13, %f107, 0fFF800000;
	mov.f32 	%f109, %f13;
	@%p13 bra 	$L__BB1_18;
	setp.gt.f32 	%p14, %f13, %f107;
	selp.f32 	%f14, %f13, %f107, %p14;
	sub.f32 	%f70, %f13, %f107;
	abs.f32 	%f71, %f70;
	fma.rn.f32 	%f72, %f71, 0fBBBB989D, 0f3F000000;
	cvt.sat.f32.f32 	%f73, %f72;
	mov.f32 	%f74, 0f4B400001;
	mov.f32 	%f75, 0f437C0000;
	fma.rm.f32 	%f76, %f73, %f75, %f74;
	add.f32 	%f77, %f76, 0fCB40007F;
	neg.f32 	%f78, %f77;
	fma.rn.f32 	%f79, %f71, 0fBFB8AA3B, %f78;
	fma.rn.f32 	%f80, %f71, 0fB2A57060, %f79;
	mov.b32 	%r55, %f76;
	shl.b32 	%r56, %r55, 23;
	mov.b32 	%f81, %r56;
	ex2.approx.ftz.f32 	%f82, %f80;
	mul.f32 	%f15, %f82, %f81;
	mov.f32 	%f83, 0f3F800000;
	add.rz.f32 	%f84, %f15, %f83;
	mov.b32 	%r57, %f84;
	add.s32 	%r58, %r57, -1061158912;
	and.b32  	%r59, %r58, -8388608;
	mov.b32 	%r18, %f15;
	sub.s32 	%r60, %r18, %r59;
	mov.b32 	%f85, %r60;
	sub.s32 	%r61, 1082130432, %r59;
	mov.b32 	%f86, %r61;
	fma.rn.f32 	%f87, %f86, 0f3E800000, 0fBF800000;
	add.f32 	%f88, %f87, %f85;
	cvt.rn.f32.s32 	%f89, %r59;
	mul.f32 	%f90, %f89, 0f34000000;
	fma.rn.f32 	%f91, %f88, 0fBD39BF78, 0f3DD80012;
	fma.rn.f32 	%f92, %f91, %f88, 0fBE0778E0;
	fma.rn.f32 	%f93, %f92, %f88, 0f3E146475;
	fma.rn.f32 	%f94, %f93, %f88, 0fBE2A68DD;
	fma.rn.f32 	%f95, %f94, %f88, 0f3E4CAF9E;
	fma.rn.f32 	%f96, %f95, %f88, 0fBE800042;
	fma.rn.f32 	%f97, %f96, %f88, 0f3EAAAAE6;
	fma.rn.f32 	%f98, %f97, %f88, 0fBF000000;
	mul.f32 	%f99, %f88, %f98;
	fma.rn.f32 	%f100, %f99, %f88, %f88;
	fma.rn.f32 	%f108, %f90, 0f3F317218, %f100;
	setp.lt.u32 	%p15, %r18, 2139095040;
	@%p15 bra 	$L__BB1_17;
	setp.gt.s32 	%p16, %r18, -1082130432;
	fma.rn.f32 	%f101, %f15, 0f7F800000, 0f7F800000;
	selp.f32 	%f102, %f101, %f108, %p16;
	setp.eq.f32 	%p17, %f15, 0f00000000;
	selp.f32 	%f108, 0f80000000, %f102, %p17;
$L__BB1_17:
	add.f32 	%f109, %f14, %f108;
$L__BB1_18:
	add.s32 	%r66, %r66, 2;
	add.s32 	%r65, %r65, 2;
	setp.ne.s32 	%p18, %r66, 1;
	@%p18 bra 	$L__BB1_8;
$L__BB1_19:
	add.s32 	%r62, %r3, %r63;
	mul.wide.s32 	%rd32, %r62, 4;
	add.s64 	%rd33, %rd2, %rd32;
	st.global.f32 	[%rd33], %f109;
	add.s32 	%r63, %r63, %r7;
	setp.lt.s32 	%p19, %r63, %r24;
	@%p19 bra 	$L__BB1_3;
$L__BB1_20:
	ret;

}
	// .globl	_Z17alpha_last_kernelPfiiiPKiPKf
.visible .entry _Z17alpha_last_kernelPfiiiPKiPKf(
	.param .u64 .ptr .align 1 _Z17alpha_last_kernelPfiiiPKiPKf_param_0,
	.param .u32 _Z17alpha_last_kernelPfiiiPKiPKf_param_1,
	.param .u32 _Z17alpha_last_kernelPfiiiPKiPKf_param_2,
	.param .u32 _Z17alpha_last_kernelPfiiiPKiPKf_param_3,
	.param .u64 .ptr .align 1 _Z17alpha_last_kernelPfiiiPKiPKf_param_4,
	.param .u64 .ptr .align 1 _Z17alpha_last_kernelPfiiiPKiPKf_param_5
)
{
	.reg .pred 	%p<3>;
	.reg .b32 	%r<14>;
	.reg .b32 	%f<4>;
	.reg .b64 	%rd<13>;

	ld.param.u64 	%rd4, [_Z17alpha_last_kernelPfiiiPKiPKf_param_0];
	ld.param.u32 	%r6, [_Z17alpha_last_kernelPfiiiPKiPKf_param_1];
	ld.param.u32 	%r7, [_Z17alpha_last_kernelPfiiiPKiPKf_param_3];
	ld.param.u64 	%rd6, [_Z17alpha_last_kernelPfiiiPKiPKf_param_4];
	ld.param.u64 	%rd5, [_Z17alpha_last_kernelPfiiiPKiPKf_param_5];
	cvta.to.global.u64 	%rd1, %rd6;
	mov.u32 	%r13, %tid.x;
	setp.ge.s32 	%p1, %r13, %r6;
	@%p1 bra 	$L__BB2_3;
	mov.u32 	%r8, %ctaid.x;
	mul.wide.u32 	%rd7, %r8, 4;
	add.s64 	%rd8, %rd1, %rd7;
	ld.global.u32 	%r9, [%rd8];
	mad.lo.s32 	%r10, %r8, %r7, %r8;
	add.s32 	%r11, %r9, %r10;
	mul.lo.s32 	%r2, %r11, %r6;
	mov.u32 	%r3, %ntid.x;
	cvta.to.global.u64 	%rd2, %rd5;
	cvta.to.global.u64 	%rd3, %rd4;
$L__BB2_2:
	mul.wide.s32 	%rd9, %r13, 4;
	add.s64 	%rd10, %rd2, %rd9;
	ld.global.f32 	%f1, [%rd10];
	add.s32 	%r12, %r13, %r2;
	mul.wide.s32 	%rd11, %r12, 4;
	add.s64 	%rd12, %rd3, %rd11;
	ld.global.f32 	%f2, [%rd12];
	add.f32 	%f3, %f1, %f2;
	st.global.f32 	[%rd12], %f3;
	add.s32 	%r13, %r13, %r3;
	setp.lt.s32 	%p2, %r13, %r6;
	@%p2 bra 	$L__BB2_2;
$L__BB2_3:
	ret;

}
	// .globl	_Z16alpha_lld_kernalPKfiiPKiPf
.visible .entry _Z16alpha_lld_kernalPKfiiPKiPf(
	.param .u64 .ptr .align 1 _Z16alpha_lld_kernalPKfiiPKiPf_param_0,
	.param .u32 _Z16alpha_lld_kernalPKfiiPKiPf_param_1,
	.param .u32 _Z16alpha_lld_kernalPKfiiPKiPf_param_2,
	.param .u64 .ptr .align 1 _Z16alpha_lld_kernalPKfiiPKiPf_param_3,
	.param .u64 .ptr .align 1 _Z16alpha_lld_kernalPKfiiPKiPf_param_4
)
{
	.reg .pred 	%p<65>;
	.reg .b32 	%r<107>;
	.reg .b32 	%f<403>;
	.reg .b64 	%rd<17>;

	ld.param.u64 	%rd5, [_Z16alpha_lld_kernalPKfiiPKiPf_param_0];
	ld.param.u32 	%r23, [_Z16alpha_lld_kernalPKfiiPKiPf_param_1];
	ld.param.u32 	%r24, [_Z16alpha_lld_kernalPKfiiPKiPf_param_2];
	ld.param.u64 	%rd6, [_Z16alpha_lld_kernalPKfiiPKiPf_param_3];
	ld.param.u64 	%rd4, [_Z16alpha_lld_kernalPKfiiPKiPf_param_4];
	cvta.to.global.u64 	%rd1, %rd5;
	cvta.to.global.u64 	%rd2, %rd6;
	mov.u32 	%r1, %ctaid.x;
	mov.u32 	%r2, %tid.x;
	mov.u32 	%r106, %ntid.x;
	add.s32 	%r4, %r24, 1;
	setp.ge.s32 	%p1, %r2, %r23;
	mov.f32 	%f387, 0fFF800000;
	@%p1 bra 	$L__BB3_16;
	mul.wide.u32 	%rd7, %r1, 4;
	add.s64 	%rd8, %rd2, %rd7;
	ld.global.u32 	%r25, [%rd8];
	mad.lo.s32 	%r26, %r4, %r1, %r25;
	mul.lo.s32 	%r5, %r26, %r23;
	add.s32 	%r6, %r2, %r106;
	max.u32 	%r27, %r23, %r6;
	setp.lt.u32 	%p2, %r6, %r23;
	selp.u32 	%r28, 1, 0, %p2;
	add.s32 	%r29, %r6, %r28;
	sub.s32 	%r30, %r27, %r29;
	div.u32 	%r31, %r30, %r106;
	add.s32 	%r7, %r31, %r28;
	and.b32  	%r32, %r7, 1;
	setp.eq.b32 	%p3, %r32, 1;
	mov.f32 	%f387, 0fFF800000;
	mov.u32 	%r105, %r2;
	@%p3 bra 	$L__BB3_3;
	add.s32 	%r33, %r5, %r2;
	mul.wide.s32 	%rd9, %r33, 4;
	add.s64 	%rd10, %rd1, %rd9;
	ld.global.f32 	%f387, [%rd10];
	mov.u32 	%r105, %r6;
$L__BB3_3:
	setp.eq.s32 	%p4, %r7, 0;
	@%p4 bra 	$L__BB3_16;
	shl.b32 	%r42, %r106, 2;
	cvt.u64.u32 	%rd12, %r42;
	shl.b32 	%r50, %r106, 1;
$L__BB3_5:
	add.s32 	%r34, %r5, %r105;
	mul.wide.s32 	%rd11, %r34, 4;
	add.s64 	%rd3, %rd1, %rd11;
	ld.global.f32 	%f5, [%rd3];
	setp.eq.f32 	%p5, %f387, 0fFF800000;
	mov.f32 	%f385, %f5;
	@%p5 bra 	$L__BB3_10;
	setp.eq.f32 	%p6, %f5, 0fFF800000;
	mov.f32 	%f385, %f387;
	@%p6 bra 	$L__BB3_10;
	setp.gt.f32 	%p7, %f387, %f5;
	selp.f32 	%f6, %f387, %f5, %p7;
	sub.f32 	%f83, %f387, %f5;
	abs.f32 	%f84, %f83;
	fma.rn.f32 	%f85, %f84, 0fBBBB989D, 0f3F000000;
	cvt.sat.f32.f32 	%f86, %f85;
	mov.f32 	%f87, 0f4B400001;
	mov.f32 	%f88, 0f437C0000;
	fma.rm.f32 	%f89, %f86, %f88, %f87;
	add.f32 	%f90, %f89, 0fCB40007F;
	neg.f32 	%f91, %f90;
	fma.rn.f32 	%f92, %f84, 0fBFB8AA3B, %f91;
	fma.rn.f32 	%f93, %f84, 0fB2A57060, %f92;
	mov.b32 	%r35, %f89;
	shl.b32 	%r36, %r35, 23;
	mov.b32 	%f94, %r36;
	ex2.approx.ftz.f32 	%f95, %f93;
	mul.f32 	%f7, %f95, %f94;
	mov.f32 	%f96, 0f3F800000;
	add.rz.f32 	%f97, %f7, %f96;
	mov.b32 	%r37, %f97;
	add.s32 	%r38, %r37, -1061158912;
	and.b32  	%r39, %r38, -8388608;
	mov.b32 	%r10, %f7;
	sub.s32 	%r40, %r10, %r39;
	mov.b32 	%f98, %r40;
	sub.s32 	%r41, 1082130432, %r39;
	mov.b32 	%f99, %r41;
	fma.rn.f32 	%f100, %f99, 0f3E800000, 0fBF800000;
	add.f32 	%f101, %f100, %f98;
	cvt.rn.f32.s32 	%f102, %r39;
	mul.f32 	%f103, %f102, 0f34000000;
	fma.rn.f32 	%f104, %f101, 0fBD39BF78, 0f3DD80012;
	fma.rn.f32 	%f105, %f104, %f101, 0fBE0778E0;
	fma.rn.f32 	%f106, %f105, %f101, 0f3E146475;
	fma.rn.f32 	%f107, %f106, %f101, 0fBE2A68DD;
	fma.rn.f32 	%f108, %f107, %f101, 0f3E4CAF9E;
	fma.rn.f32 	%f109, %f108, %f101, 0fBE800042;
	fma.rn.f32 	%f110, %f109, %f101, 0f3EAAAAE6;
	fma.rn.f32 	%f111, %f110, %f101, 0fBF000000;
	mul.f32 	%f112, %f101, %f111;
	fma.rn.f32 	%f113, %f112, %f101, %f101;
	fma.rn.f32 	%f384, %f103, 0f3F317218, %f113;
	setp.lt.u32 	%p8, %r10, 2139095040;
	@%p8 bra 	$L__BB3_9;
	setp.gt.s32 	%p9, %r10, -1082130432;
	fma.rn.f32 	%f114, %f7, 0f7F800000, 0f7F800000;
	selp.f32 	%f115, %f114, %f384, %p9;
	setp.eq.f32 	%p10, %f7, 0f00000000;
	selp.f32 	%f384, 0f80000000, %f115, %p10;
$L__BB3_9:
	add.f32 	%f385, %f6, %f384;
$L__BB3_10:
	add.s64 	%rd13, %rd3, %rd12;
	ld.global.f32 	%f13, [%rd13];
	setp.eq.f32 	%p11, %f385, 0fFF800000;
	mov.f32 	%f387, %f13;
	@%p11 bra 	$L__BB3_15;
	setp.eq.f32 	%p12, %f13, 0fFF800000;
	mov.f32 	%f387, %f385;
	@%p12 bra 	$L__BB3_15;
	setp.gt.f32 	%p13, %f385, %f13;
	selp.f32 	%f14, %f385, %f13, %p13;
	sub.f32 	%f116, %f385, %f13;
	abs.f32 	%f117, %f116;
	fma.rn.f32 	%f118, %f117, 0fBBBB989D, 0f3F000000;
	cvt.sat.f32.f32 	%f119, %f118;
	mov.f32 	%f120, 0f4B400001;
	mov.f32 	%f121, 0f437C0000;
	fma.rm.f32 	%f122, %f119, %f121, %f120;
	add.f32 	%f123, %f122, 0fCB40007F;
	neg.f32 	%f124, %f123;
	fma.rn.f32 	%f125, %f117, 0fBFB8AA3B, %f124;
	fma.rn.f32 	%f126, %f117, 0fB2A57060, %f125;
	mov.b32 	%r43, %f122;
	shl.b32 	%r44, %r43, 23;
	mov.b32 	%f127, %r44;
	ex2.approx.ftz.f32 	%f128, %f126;
	mul.f32 	%f15, %f128, %f127;
	mov.f32 	%f129, 0f3F800000;
	add.rz.f32 	%f130, %f15, %f129;
	mov.b32 	%r45, %f130;
	add.s32 	%r46, %r45, -1061158912;
	and.b32  	%r47, %r46, -8388608;
	mov.b32 	%r11, %f15;
	sub.s32 	%r48, %r11, %r47;
	mov.b32 	%f131, %r48;
	sub.s32 	%r49, 1082130432, %r47;
	mov.b32 	%f132, %r49;
	fma.rn.f32 	%f133, %f132, 0f3E800000, 0fBF800000;
	add.f32 	%f134, %f133, %f131;
	cvt.rn.f32.s32 	%f135, %r47;
	mul.f32 	%f136, %f135, 0f34000000;
	fma.rn.f32 	%f137, %f134, 0fBD39BF78, 0f3DD80012;
	fma.rn.f32 	%f138, %f137, %f134, 0fBE0778E0;
	fma.rn.f32 	%f139, %f138, %f134, 0f3E146475;
	fma.rn.f32 	%f140, %f139, %f134, 0fBE2A68DD;
	fma.rn.f32 	%f141, %f140, %f134, 0f3E4CAF9E;
	fma.rn.f32 	%f142, %f141, %f134, 0fBE800042;
	fma.rn.f32 	%f143, %f142, %f134, 0f3EAAAAE6;
	fma.rn.f32 	%f144, %f143, %f134, 0fBF000000;
	mul.f32 	%f145, %f134, %f144;
	fma.rn.f32 	%f146, %f145, %f134, %f134;
	fma.rn.f32 	%f386, %f136, 0f3F317218, %f146;
	setp.lt.u32 	%p14, %r11, 2139095040;
	@%p14 bra 	$L__BB3_14;
	setp.gt.s32 	%p15, %r11, -1082130432;
	fma.rn.f32 	%f147, %f15, 0f7F800000, 0f7F800000;
	selp.f32 	%f148, %f147, %f386, %p15;
	setp.eq.f32 	%p16, %f15, 0f00000000;
	selp.f32 	%f386, 0f80000000, %f148, %p16;
$L__BB3_14:
	add.f32 	%f387, %f14, %f386;
$L__BB3_15:
	add.s32 	%r105, %r105, %r50;
	setp.lt.s32 	%p17, %r105, %r23;
	@%p17 bra 	$L__BB3_5;
$L__BB3_16:
	shl.b32 	%r51, %r2, 2;
	mov.u32 	%r52, sdata;
	add.s32 	%r13, %r52, %r51;
	st.shared.f32 	[%r13], %f387;
	bar.sync 	0;
	setp.lt.u32 	%p18, %r106, 66;
	@%p18 bra 	$L__BB3_25;
$L__BB3_17:
	shr.u32 	%r15, %r106, 1;
	setp.ge.u32 	%p19, %r2, %r15;
	@%p19 bra 	$L__BB3_24;
	ld.shared.f32 	%f22, [%r13];
	shl.b32 	%r53, %r15, 2;
	add.s32 	%r54, %r13, %r53;
	ld.shared.f32 	%f23, [%r54];
	setp.eq.f32 	%p20, %f22, 0fFF800000;
	mov.f32 	%f390, %f23;
	@%p20 bra 	$L__BB3_23;
	setp.eq.f32 	%p21, %f23, 0fFF800000;
	mov.f32 	%f390, %f22;
	@%p21 bra 	$L__BB3_23;
	setp.gt.f32 	%p22, %f22, %f23;
	selp.f32 	%f24, %f22, %f23, %p22;
	sub.f32 	%f149, %f22, %f23;
	abs.f32 	%f150, %f149;
	fma.rn.f32 	%f151, %f150, 0fBBBB989D, 0f3F000000;
	cvt.sat.f32.f32 	%f152, %f151;
	mov.f32 	%f153, 0f4B400001;
	mov.f32 	%f154, 0f437C0000;
	fma.rm.f32 	%f155, %f152, %f154, %f153;
	add.f32 	%f156, %f155, 0fCB40007F;
	neg.f32 	%f157, %f156;
	fma.rn.f32 	%f158, %f150, 0fBFB8AA3B, %f157;
	fma.rn.f32 	%f159, %f150, 0fB2A57060, %f158;
	mov.b32 	%r55, %f155;
	shl.b32 	%r56, %r55, 23;
	mov.b32 	%f160, %r56;
	ex2.approx.ftz.f32 	%f161, %f159;
	mul.f32 	%f25, %f161, %f160;
	mov.f32 	%f162, 0f3F800000;
	add.rz.f32 	%f163, %f25, %f162;
	mov.b32 	%r57, %f163;
	add.s32 	%r58, %r57, -1061158912;
	and.b32  	%r59, %r58, -8388608;
	mov.b32 	%r16, %f25;
	sub.s32 	%r60, %r16, %r59;
	mov.b32 	%f164, %r60;
	sub.s32 	%r61, 1082130432, %r59;
	mov.b32 	%f165, %r61;
	fma.rn.f32 	%f166, %f165, 0f3E800000, 0fBF800000;
	add.f32 	%f167, %f166, %f164;
	cvt.rn.f32.s32 	%f168, %r59;
	mul.f32 	%f169, %f168, 0f34000000;
	fma.rn.f32 	%f170, %f167, 0fBD39BF78, 0f3DD80012;
	fma.rn.f32 	%f171, %f170, %f167, 0fBE0778E0;
	fma.rn.f32 	%f172, %f171, %f167, 0f3E146475;
	fma.rn.f32 	%f173, %f172, %f167, 0fBE2A68DD;
	fma.rn.f32 	%f174, %f173, %f167, 0f3E4CAF9E;
	fma.rn.f32 	%f175, %f174, %f167, 0fBE800042;
	fma.rn.f32 	%f176, %f175, %f167, 0f3EAAAAE6;
	fma.rn.f32 	%f177, %f176, %f167, 0fBF000000;
	mul.f32 	%f178, %f167, %f177;
	fma.rn.f32 	%f179, %f178, %f167, %f167;
	fma.rn.f32 	%f389, %f169, 0f3F317218, %f179;
	setp.lt.u32 	%p23, %r16, 2139095040;
	@%p23 bra 	$L__BB3_22;
	setp.gt.s32 	%p24, %r16, -1082130432;
	fma.rn.f32 	%f180, %f25, 0f7F800000, 0f7F800000;
	selp.f32 	%f181, %f180, %f389, %p24;
	setp.eq.f32 	%p25, %f25, 0f00000000;
	selp.f32 	%f389, 0f80000000, %f181, %p25;
$L__BB3_22:
	add.f32 	%f390, %f24, %f389;
$L__BB3_23:
	st.shared.f32 	[%r13], %f390;
$L__BB3_24:
	bar.sync 	0;
	setp.gt.u32 	%p26, %r106, 131;
	mov.u32 	%r106, %r15;
	@%p26 bra 	$L__BB3_17;
$L__BB3_25:
	setp.gt.u32 	%p27, %r2, 31;
	@%p27 bra 	$L__BB3_57;
	ld.shared.f32 	%f31, [%r13];
	ld.shared.f32 	%f32, [%r13+128];
	setp.eq.f32 	%p28, %f31, 0fFF800000;
	mov.f32 	%f392, %f32;
	@%p28 bra 	$L__BB3_31;
	setp.eq.f32 	%p29, %f32, 0fFF800000;
	mov.f32 	%f392, %f31;
	@%p29 bra 	$L__BB3_31;
	setp.gt.f32 	%p30, %f31, %f32;
	selp.f32 	%f33, %f31, %f32, %p30;
	sub.f32 	%f182, %f31, %f32;
	abs.f32 	%f183, %f182;
	fma.rn.f32 	%f184, %f183, 0fBBBB989D, 0f3F000000;
	cvt.sat.f32.f32 	%f185, %f184;
	mov.f32 	%f186, 0f4B400001;
	mov.f32 	%f187, 0f437C0000;
	fma.rm.f32 	%f188, %f185, %f187, %f186;
	add.f32 	%f189, %f188, 0fCB40007F;
	neg.f32 	%f190, %f189;
	fma.rn.f32 	%f191, %f183, 0fBFB8AA3B, %f190;
	fma.rn.f32 	%f192, %f183, 0fB2A57060, %f191;
	mov.b32 	%r62, %f188;
	shl.b32 	%r63, %r62, 23;
	mov.b32 	%f193, %r63;
	ex2.approx.ftz.f32 	%f194, %f192;
	mul.f32 	%f34, %f194, %f193;
	mov.f32 	%f195, 0f3F800000;
	add.rz.f32 	%f196, %f34, %f195;
	mov.b32 	%r64, %f196;
	add.s32 	%r65, %r64, -1061158912;
	and.b32  	%r66, %r65, -8388608;
	mov.b32 	%r17, %f34;
	sub.s32 	%r67, %r17, %r66;
	mov.b32 	%f197, %r67;
	sub.s32 	%r68, 1082130432, %r66;
	mov.b32 	%f198, %r68;
	fma.rn.f32 	%f199, %f198, 0f3E800000, 0fBF800000;
	add.f32 	%f200, %f199, %f197;
	cvt.rn.f32.s32 	%f201, %r66;
	mul.f32 	%f202, %f201, 0f34000000;
	fma.rn.f32 	%f203, %f200, 0fBD39BF78, 0f3DD80012;
	fma.rn.f32 	%f204, %f203, %f200, 0fBE0778E0;
	fma.rn.f32 	%f205, %f204, %f200, 0f3E146475;
	fma.rn.f32 	%f206, %f205, %f200, 0fBE2A68DD;
	fma.rn.f32 	%f207, %f206, %f200, 0f3E4CAF9E;
	fma.rn.f32 	%f208, %f207, %f200, 0fBE800042;
	fma.rn.f32 	%f209, %f208, %f200, 0f3EAAAAE6;
	fma.rn.f32 	%f210, %f209, %f200, 0fBF000000;
	mul.f32 	%f211, %f200, %f210;
	fma.rn.f32 	%f212, %f211, %f200, %f200;
	fma.rn.f32 	%f391, %f202, 0f3F317218, %f212;
	setp.lt.u32 	%p31, %r17, 2139095040;
	@%p31 bra 	$L__BB3_30;
	setp.gt.s32 	%p32, %r17, -1082130432;
	fma.rn.f32 	%f213, %f34, 0f7F800000, 0f7F800000;
	selp.f32 	%f214, %f213, %f391, %p32;
	setp.eq.f32 	%p33, %f34, 0f00000000;
	selp.f32 	%f391, 0f80000000, %f214, %p33;
$L__BB3_30:
	add.f32 	%f392, %f33, %f391;
$L__BB3_31:
	ld.shared.f32 	%f40, [%r13+64];
	setp.eq.f32 	%p34, %f392, 0fFF800000;
	mov.f32 	%f394, %f40;
	@%p34 bra 	$L__BB3_36;
	setp.eq.f32 	%p35, %f40, 0fFF800000;
	mov.f32 	%f394, %f392;
	@%p35 bra 	$L__BB3_36;
	setp.gt.f32 	%p36, %f392, %f40;
	selp.f32 	%f41, %f392, %f40, %p36;
	sub.f32 	%f215, %f392, %f40;
	abs.f32 	%f216, %f215;
	fma.rn.f32 	%f217, %f216, 0fBBBB989D, 0f3F000000;
	cvt.sat.f32.f32 	%f218, %f217;
	mov.f32 	%f219, 0f4B400001;
	mov.f32 	%f220, 0f437C0000;
	fma.rm.f32 	%f221, %f218, %f220, %f219;
	add.f32 	%f222, %f221, 0fCB40007F;
	neg.f32 	%f223, %f222;
	fma.rn.f32 	%f224, %f216, 0fBFB8AA3B, %f223;
	fma.rn.f32 	%f225, %f216, 0fB2A57060, %f224;
	mov.b32 	%r69, %f221;
	shl.b32 	%r70, %r69, 23;
	mov.b32 	%f226, %r70;
	ex2.approx.ftz.f32 	%f227, %f225;
	mul.f32 	%f42, %f227, %f226;
	mov.f32 	%f228, 0f3F800000;
	add.rz.f32 	%f229, %f42, %f228;
	mov.b32 	%r71, %f229;
	add.s32 	%r72, %r71, -1061158912;
	and.b32  	%r73, %r72, -8388608;
	mov.b32 	%r18, %f42;
	sub.s32 	%r74, %r18, %r73;
	mov.b32 	%f230, %r74;
	sub.s32 	%r75, 1082130432, %r73;
	mov.b32 	%f231, %r75;
	fma.rn.f32 	%f232, %f231, 0f3E800000, 0fBF800000;
	add.f32 	%f233, %f232, %f230;
	cvt.rn.f32.s32 	%f234, %r73;
	mul.f32 	%f235, %f234, 0f34000000;
	fma.rn.f32 	%f236, %f233, 0fBD39BF78, 0f3DD80012;
	fma.rn.f32 	%f237, %f236, %f233, 0fBE0778E0;
	fma.rn.f32 	%f238, %f237, %f233, 0f3E146475;
	fma.rn.f32 	%f239, %f238, %f233, 0fBE2A68DD;
	fma.rn.f32 	%f240, %f239, %f233, 0f3E4CAF9E;
	fma.rn.f32 	%f241, %f240, %f233, 0fBE800042;
	fma.rn.f32 	%f242, %f241, %f233, 0f3EAAAAE6;
	fma.rn.f32 	%f243, %f242, %f233, 0fBF000000;
	mul.f32 	%f244, %f233, %f243;
	fma.rn.f32 	%f245, %f244, %f233, %f233;
	fma.rn.f32 	%f393, %f235, 0f3F317218, %f245;
	setp.lt.u32 	%p37, %r18, 2139095040;
	@%p37 bra 	$L__BB3_35;
	setp.gt.s32 	%p38, %r18, -1082130432;
	fma.rn.f32 	%f246, %f42, 0f7F800000, 0f7F800000;
	selp.f32 	%f247, %f246, %f393, %p38;
	setp.eq.f32 	%p39, %f42, 0f00000000;
	selp.f32 	%f393, 0f80000000, %f247, %p39;
$L__BB3_35:
	add.f32 	%f394, %f41, %f393;
$L__BB3_36:
	ld.shared.f32 	%f48, [%r13+32];
	setp.eq.f32 	%p40, %f394, 0fFF800000;
	mov.f32 	%f396, %f48;
	@%p40 bra 	$L__BB3_41;
	setp.eq.f32 	%p41, %f48, 0fFF800000;
	mov.f32 	%f396, %f394;
	@%p41 bra 	$L__BB3_41;
	setp.gt.f32 	%p42, %f394, %f48;
	selp.f32 	%f49, %f394, %f48, %p42;
	sub.f32 	%f248, %f394, %f48;
	abs.f32 	%f249, %f248;
	fma.rn.f32 	%f250, %f249, 0fBBBB989D, 0f3F000000;
	cvt.sat.f32.f32 	%f251, %f250;
	mov.f32 	%f252, 0f4B400001;
	mov.f32 	%f253, 0f437C0000;
	fma.rm.f32 	%f254, %f251, %f253, %f252;
	add.f32 	%f255, %f254, 0fCB40007F;
	neg.f32 	%f256, %f255;
	fma.rn.f32 	%f257, %f249, 0fBFB8AA3B, %f256;
	fma.rn.f32 	%f258, %f249, 0fB2A57060, %f257;
	mov.b32 	%r76, %f254;
	shl.b32 	%r77, %r76, 23;
	mov.b32 	%f259, %r77;
	ex2.approx.ftz.f32 	%f260, %f258;
	mul.f32 	%f50, %f260, %f259;
	mov.f32 	%f261, 0f3F800000;
	add.rz.f32 	%f262, %f50, %f261;
	mov.b32 	%r78, %f262;
	add.s32 	%r79, %r78, -1061158912;
	and.b32  	%r80, %r79, -8388608;
	mov.b32 	%r19, %f50;
	sub.s32 	%r81, %r19, %r80;
	mov.b32 	%f263, %r81;
	sub.s32 	%r82, 1082130432, %r80;
	mov.b32 	%f264, %r82;
	fma.rn.f32 	%f265, %f264, 0f3E800000, 0fBF800000;
	add.f32 	%f266, %f265, %f263;
	cvt.rn.f32.s32 	%f267, %r80;
	mul.f32 	%f268, %f267, 0f34000000;
	fma.rn.f32 	%f269, %f266, 0fBD39BF78, 0f3DD80012;
	fma.rn.f32 	%f270, %f269, %f266, 0fBE0778E0;
	fma.rn.f32 	%f271, %f270, %f266, 0f3E146475;
	fma.rn.f32 	%f272, %f271, %f266, 0fBE2A68DD;
	fma.rn.f32 	%f273, %f272, %f266, 0f3E4CAF9E;
	fma.rn.f32 	%f274, %f273, %f266, 0fBE800042;
	fma.rn.f32 	%f275, %f274, %f266, 0f3EAAAAE6;
	fma.rn.f32 	%f276, %f275, %f266, 0fBF000000;
	mul.f32 	%f277, %f266, %f276;
	fma.rn.f32 	%f278, %f277, %f266, %f266;
	fma.rn.f32 	%f395, %f268, 0f3F317218, %f278;
	setp.lt.u32 	%p43, %r19, 2139095040;
	@%p43 bra 	$L__BB3_40;
	setp.gt.s32 	%p44, %r19, -1082130432;
	fma.rn.f32 	%f279, %f50, 0f7F800000, 0f7F800000;
	selp.f32 	%f280, %f279, %f395, %p44;
	setp.eq.f32 	%p45, %f50, 0f00000000;
	selp.f32 	%f395, 0f80000000, %f280, %p45;
$L__BB3_40:
	add.f32 	%f396, %f49, %f395;
$L__BB3_41:
	ld.shared.f32 	%f56, [%r13+16];
	setp.eq.f32 	%p46, %f396, 0fFF800000;
	mov.f32 	%f398, %f56;
	@%p46 bra 	$L__BB3_46;
	setp.eq.f32 	%p47, %f56, 0fFF800000;
	mov.f32 	%f398, %f396;
	@%p47 bra 	$L__BB3_46;
	setp.gt.f32 	%p48, %f396, %f56;
	selp.f32 	%f57, %f396, %f56, %p48;
	sub.f32 	%f281, %f396, %f56;
	abs.f32 	%f282, %f281;
	fma.rn.f32 	%f283, %f282, 0fBBBB989D, 0f3F000000;
	cvt.sat.f32.f32 	%f284, %f283;
	mov.f32 	%f285, 0f4B400001;
	mov.f32 	%f286, 0f437C0000;
	fma.rm.f32 	%f287, %f284, %f286, %f285;
	add.f32 	%f288, %f287, 0fCB40007F;
	neg.f32 	%f289, %f288;
	fma.rn.f32 	%f290, %f282, 0fBFB8AA3B, %f289;
	fma.rn.f32 	%f291, %f282, 0fB2A57060, %f290;
	mov.b32 	%r83, %f287;
	shl.b32 	%r84, %r83, 23;
	mov.b32 	%f292, %r84;
	ex2.approx.ftz.f32 	%f293, %f291;
	mul.f32 	%f58, %f293, %f292;
	mov.f32 	%f294, 0f3F800000;
	add.rz.f32 	%f295, %f58, %f294;
	mov.b32 	%r85, %f295;
	add.s32 	%r86, %r85, -1061158912;
	and.b32  	%r87, %r86, -8388608;
	mov.b32 	%r20, %f58;
	sub.s32 	%r88, %r20, %r87;
	mov.b32 	%f296, %r88;
	sub.s32 	%r89, 1082130432, %r87;
	mov.b32 	%f297, %r89;
	fma.rn.f32 	%f298, %f297, 0f3E800000, 0fBF800000;
	add.f32 	%f299, %f298, %f296;
	cvt.rn.f32.s32 	%f300, %r87;
	mul.f32 	%f301, %f300, 0f34000000;
	fma.rn.f32 	%f302, %f299, 0fBD39BF78, 0f3DD80012;
	fma.rn.f32 	%f303, %f302, %f299, 0fBE0778E0;
	fma.rn.f32 	%f304, %f303, %f299, 0f3E146475;
	fma.rn.f32 	%f305, %f304, %f299, 0fBE2A68DD;
	fma.rn.f32 	%f306, %f305, %f299, 0f3E4CAF9E;
	fma.rn.f32 	%f307, %f306, %f299, 0fBE800042;
	fma.rn.f32 	%f308, %f307, %f299, 0f3EAAAAE6;
	fma.rn.f32 	%f309, %f308, %f299, 0fBF000000;
	mul.f32 	%f310, %f299, %f309;
	fma.rn.f32 	%f311, %f310, %f299, %f299;
	fma.rn.f32 	%f397, %f301, 0f3F317218, %f311;
	setp.lt.u32 	%p49, %r20, 2139095040;
	@%p49 bra 	$L__BB3_45;
	setp.gt.s32 	%p50, %r20, -1082130432;
	fma.rn.f32 	%f312, %f58, 0f7F800000, 0f7F800000;
	selp.f32 	%f313, %f312, %f397, %p50;
	setp.eq.f32 	%p51, %f58, 0f00000000;
	selp.f32 	%f397, 0f80000000, %f313, %p51;
$L__BB3_45:
	add.f32 	%f398, %f57, %f397;
$L__BB3_46:
	ld.shared.f32 	%f64, [%r13+8];
	setp.eq.f32 	%p52, %f398, 0fFF800000;
	mov.f32 	%f400, %f64;
	@%p52 bra 	$L__BB3_51;
	setp.eq.f32 	%p53, %f64, 0fFF800000;
	mov.f32 	%f400, %f398;
	@%p53 bra 	$L__BB3_51;
	setp.gt.f32 	%p54, %f398, %f64;
	selp.f32 	%f65, %f398, %f64, %p54;
	sub.f32 	%f314, %f398, %f64;
	abs.f32 	%f315, %f314;
	fma.rn.f32 	%f316, %f315, 0fBBBB989D, 0f3F000000;
	cvt.sat.f32.f32 	%f317, %f316;
	mov.f32 	%f318, 0f4B400001;
	mov.f32 	%f319, 0f437C0000;
	fma.rm.f32 	%f320, %f317, %f319, %f318;
	add.f32 	%f321, %f320, 0fCB40007F;
	neg.f32 	%f322, %f321;
	fma.rn.f32 	%f323, %f315, 0fBFB8AA3B, %f322;
	fma.rn.f32 	%f324, %f315, 0fB2A57060, %f323;
	mov.b32 	%r90, %f320;
	shl.b32 	%r91, %r90, 23;
	mov.b32 	%f325, %r91;
	ex2.approx.ftz.f32 	%f326, %f324;
	mul.f32 	%f66, %f326, %f325;
	mov.f32 	%f327, 0f3F800000;
	add.rz.f32 	%f328, %f66, %f327;
	mov.b32 	%r92, %f328;
	add.s32 	%r93, %r92, -1061158912;
	and.b32  	%r94, %r93, -8388608;
	mov.b32 	%r21, %f66;
	sub.s32 	%r95, %r21, %r94;
	mov.b32 	%f329, %r95;
	sub.s32 	%r96, 1082130432, %r94;
	mov.b32 	%f330, %r96;
	fma.rn.f32 	%f331, %f330, 0f3E800000, 0fBF800000;
	add.f32 	%f332, %f331, %f329;
	cvt.rn.f32.s32 	%f333, %r94;
	mul.f32 	%f334, %f333, 0f34000000;
	fma.rn.f32 	%f335, %f332, 0fBD39BF78, 0f3DD80012;
	fma.rn.f32 	%f336, %f335, %f332, 0fBE0778E0;
	fma.rn.f32 	%f337, %f336, %f332, 0f3E146475;
	fma.rn.f32 	%f338, %f337, %f332, 0fBE2A68DD;
	fma.rn.f32 	%f339, %f338, %f332, 0f3E4CAF9E;
	fma.rn.f32 	%f340, %f339, %f332, 0fBE800042;
	fma.rn.f32 	%f341, %f340, %f332, 0f3EAAAAE6;
	fma.rn.f32 	%f342, %f341, %f332, 0fBF000000;
	mul.f32 	%f343, %f332, %f342;
	fma.rn.f32 	%f344, %f343, %f332, %f332;
	fma.rn.f32 	%f399, %f334, 0f3F317218, %f344;
	setp.lt.u32 	%p55, %r21, 2139095040;
	@%p55 bra 	$L__BB3_50;
	setp.gt.s32 	%p56, %r21, -1082130432;
	fma.rn.f32 	%f345, %f66, 0f7F800000, 0f7F800000;
	selp.f32 	%f346, %f345, %f399, %p56;
	setp.eq.f32 	%p57, %f66, 0f00000000;
	selp.f32 	%f399, 0f80000000, %f346, %p57;
$L__BB3_50:
	add.f32 	%f400, %f65, %f399;
$L__BB3_51:
	ld.shared.f32 	%f72, [%r13+4];
	setp.eq.f32 	%p58, %f400, 0fFF800000;
	mov.f32 	%f402, %f72;
	@%p58 bra 	$L__BB3_56;
	setp.eq.f32 	%p59, %f72, 0fFF800000;
	mov.f32 	%f402, %f400;
	@%p59 bra 	$L__BB3_56;
	setp.gt.f32 	%p60, %f400, %f72;
	selp.f32 	%f73, %f400, %f72, %p60;
	sub.f32 	%f347, %f400, %f72;
	abs.f32 	%f348, %f347;
	fma.rn.f32 	%f349, %f348, 0fBBBB989D, 0f3F000000;
	cvt.sat.f32.f32 	%f350, %f349;
	mov.f32 	%f351, 0f4B400001;
	mov.f32 	%f352, 0f437C0000;
	fma.rm.f32 	%f353, %f350, %f352, %f351;
	add.f32 	%f354, %f353, 0fCB40007F;
	neg.f32 	%f355, %f354;
	fma.rn.f32 	%f356, %f348, 0fBFB8AA3B, %f355;
	fma.rn.f32 	%f357, %f348, 0fB2A57060, %f356;
	mov.b32 	%r97, %f353;
	shl.b32 	%r98, %r97, 23;
	mov.b32 	%f358, %r98;
	ex2.approx.ftz.f32 	%f359, %f357;
	mul.f32 	%f74, %f359, %f358;
	mov.f32 	%f360, 0f3F800000;
	add.rz.f32 	%f361, %f74, %f360;
	mov.b32 	%r99, %f361;
	add.s32 	%r100, %r99, -1061158912;
	and.b32  	%r101, %r100, -8388608;
	mov.b32 	%r22, %f74;
	sub.s32 	%r102, %r22, %r101;
	mov.b32 	%f362, %r102;
	sub.s32 	%r103, 1082130432, %r101;
	mov.b32 	%f363, %r103;
	fma.rn.f32 	%f364, %f363, 0f3E800000, 0fBF800000;
	add.f32 	%f365, %f364, %f362;
	cvt.rn.f32.s32 	%f366, %r101;
	mul.f32 	%f367, %f366, 0f34000000;
	fma.rn.f32 	%f368, %f365, 0fBD39BF78, 0f3DD80012;
	fma.rn.f32 	%f369, %f368, %f365, 0fBE0778E0;
	fma.rn.f32 	%f370, %f369, %f365, 0f3E146475;
	fma.rn.f32 	%f371, %f370, %f365, 0fBE2A68DD;
	fma.rn.f32 	%f372, %f371, %f365, 0f3E4CAF9E;
	fma.rn.f32 	%f373, %f372, %f365, 0fBE800042;
	fma.rn.f32 	%f374, %f373, %f365, 0f3EAAAAE6;
	fma.rn.f32 	%f375, %f374, %f365, 0fBF000000;
	mul.f32 	%f376, %f365, %f375;
	fma.rn.f32 	%f377, %f376, %f365, %f365;
	fma.rn.f32 	%f401, %f367, 0f3F317218, %f377;
	setp.lt.u32 	%p61, %r22, 2139095040;
	@%p61 bra 	$L__BB3_55;
	setp.gt.s32 	%p62, %r22, -1082130432;
	fma.rn.f32 	%f378, %f74, 0f7F800000, 0f7F800000;
	selp.f32 	%f379, %f378, %f401, %p62;
	setp.eq.f32 	%p63, %f74, 0f00000000;
	selp.f32 	%f401, 0f80000000, %f379, %p63;
$L__BB3_55:
	add.f32 	%f402, %f73, %f401;
$L__BB3_56:
	st.shared.f32 	[%r13], %f402;
$L__BB3_57:
	bar.sync 	0;
	setp.ne.s32 	%p64, %r2, 0;
	@%p64 bra 	$L__BB3_59;
	ld.shared.f32 	%f380, [sdata];
	cvta.to.global.u64 	%rd14, %rd4;
	mul.wide.u32 	%rd15, %r1, 4;
	add.s64 	%rd16, %rd14, %rd15;
	st.global.f32 	[%rd16], %f380;
$L__BB3_59:
	ret;

}
	// .globl	_Z16beta_last_kernelPfiiPKiPKf
.visible .entry _Z16beta_last_kernelPfiiPKiPKf(
	.param .u64 .ptr .align 1 _Z16beta_last_kernelPfiiPKiPKf_param_0,
	.param .u32 _Z16beta_last_kernelPfiiPKiPKf_param_1,
	.param .u32 _Z16beta_last_kernelPfiiPKiPKf_param_2,
	.param .u64 .ptr .align 1 _Z16beta_last_kernelPfiiPKiPKf_param_3,
	.param .u64 .ptr .align 1 _Z16beta_last_kernelPfiiPKiPKf_param_4
)
{
	.reg .pred 	%p<3>;
	.reg .b32 	%r<17>;
	.reg .b32 	%f<2>;
	.reg .b64 	%rd<13>;

	ld.param.u64 	%rd4, [_Z16beta_last_kernelPfiiPKiPKf_param_0];
	ld.param.u32 	%r6, [_Z16beta_last_kernelPfiiPKiPKf_param_1];
	ld.param.u64 	%rd6, [_Z16beta_last_kernelPfiiPKiPKf_param_3];
	ld.param.u64 	%rd5, [_Z16beta_last_kernelPfiiPKiPKf_param_4];
	cvta.to.global.u64 	%rd1, %rd6;
	mov.u32 	%r16, %tid.x;
	setp.ge.s32 	%p1, %r16, %r6;
	@%p1 bra 	$L__BB4_3;
	mov.u32 	%r7, %ctaid.x;
	mul.wide.u32 	%rd7, %r7, 4;
	add.s64 	%rd8, %rd1, %rd7;
	ld.global.u32 	%r8, [%rd8];
	shl.b32 	%r9, %r7, 1;
	shr.u32 	%r10, %r8, 31;
	add.s32 	%r11, %r8, %r10;
	and.b32  	%r12, %r11, -2;
	sub.s32 	%r13, %r8, %r12;
	add.s32 	%r14, %r13, %r9;
	mul.lo.s32 	%r2, %r14, %r6;
	mov.u32 	%r3, %ntid.x;
	cvta.to.global.u64 	%rd2, %rd5;
	cvta.to.global.u64 	%rd3, %rd4;
$L__BB4_2:
	mul.wide.s32 	%rd9, %r16, 4;
	add.s64 	%rd10, %rd2, %rd9;
	ld.global.f32 	%f1, [%rd10];
	add.s32 	%r15, %r16, %r2;
	mul.wide.s32 	%rd11, %r15, 4;
	add.s64 	%rd12, %rd3, %rd11;
	st.global.f32 	[%rd12], %f1;
	add.s32 	%r16, %r16, %r3;
	setp.lt.s32 	%p2, %r16, %r6;
	@%p2 bra 	$L__BB4_2;
$L__BB4_3:
	ret;

}
	// .globl	_Z17beta_first_kernelPfiiPKf
.visible .entry _Z17beta_first_kernelPfiiPKf(
	.param .u64 .ptr .align 1 _Z17beta_first_kernelPfiiPKf_param_0,
	.param .u32 _Z17beta_first_kernelPfiiPKf_param_1,
	.param .u32 _Z17beta_first_kernelPfiiPKf_param_2,
	.param .u64 .ptr .align 1 _Z17beta_first_kernelPfiiPKf_param_3
)
{
	.reg .pred 	%p<3>;
	.reg .b32 	%r<11>;
	.reg .b32 	%f<4>;
	.reg .b64 	%rd<9>;

	ld.param.u64 	%rd3, [_Z17beta_first_kernelPfiiPKf_param_0];
	ld.param.u32 	%r6, [_Z17beta_first_kernelPfiiPKf_param_1];
	ld.param.u64 	%rd4, [_Z17beta_first_kernelPfiiPKf_param_3];
	mov.u32 	%r10, %tid.x;
	setp.ge.s32 	%p1, %r10, %r6;
	@%p1 bra 	$L__BB5_3;
	mov.u32 	%r7, %ctaid.x;
	mul.lo.s32 	%r8, %r7, %r6;
	shl.b32 	%r2, %r8, 1;
	mov.u32 	%r3, %ntid.x;
	cvta.to.global.u64 	%rd1, %rd4;
	cvta.to.global.u64 	%rd2, %rd3;
$L__BB5_2:
	mul.wide.s32 	%rd5, %r10, 4;
	add.s64 	%rd6, %rd1, %rd5;
	ld.global.f32 	%f1, [%rd6];
	add.s32 	%r9, %r10, %r2;
	mul.wide.s32 	%rd7, %r9, 4;
	add.s64 	%rd8, %rd2, %rd7;
	ld.global.f32 	%f2, [%rd8];
	add.f32 	%f3, %f1, %f2;
	st.global.f32 	[%rd8], %f3;
	add.s32 	%r10, %r10, %r3;
	setp.lt.s32 	%p2, %r10, %r6;
	@%p2 bra 	$L__BB5_2;
$L__BB5_3:
	ret;

}
	// .globl	_Z11beta_kernelPfPKfS1_S_iiiPKiiiPK7IntPairPK10Transition
.visible .entry _Z11beta_kernelPfPKfS1_S_iiiPKiiiPK7IntPairPK10Transition(
	.param .u64 .ptr .align 1 _Z11beta_kernelPfPKfS1_S_iiiPKiiiPK7IntPairPK10Transition_param_0,
	.param .u64 .ptr .align 1 _Z11beta_kernelPfPKfS1_S_iiiPKiiiPK7IntPairPK10Transition_param_1,
	.param .u64 .ptr .align 1 _Z11beta_kernelPfPKfS1_S_iiiPKiiiPK7IntPairPK10Transition_param_2,
	.param .u64 .ptr .align 1 _Z11beta_kernelPfPKfS1_S_iiiPKiiiPK7IntPairPK10Transition_param_3,
	.param .u32 _Z11beta_kernelPfPKfS1_S_iiiPKiiiPK7IntPairPK10Transition_param_4,
	.param .u32 _Z11beta_kernelPfPKfS1_S_iiiPKiiiPK7IntPairPK10Transition_param_5,
	.param .u32 _Z11beta_kernelPfPKfS1_S_iiiPKiiiPK7IntPairPK10Transition_param_6,
	.param .u64 .ptr .align 1 _Z11beta_kernelPfPKfS1_S_iiiPKiiiPK7IntPairPK10Transition_param_7,
	.param .u32 _Z11beta_kernelPfPKfS1_S_iiiPKiiiPK7IntPairPK10Transition_param_8,
	.param .u32 _Z11beta_kernelPfPKfS1_S_iiiPKiiiPK7IntPairPK10Transition_param_9,
	.param .u64 .ptr .align 1 _Z11beta_kernelPfPKfS1_S_iiiPKiiiPK7IntPairPK10Transition_param_10,
	.param .u64 .ptr .align 1 _Z11beta_kernelPfPKfS1_S_iiiPKiiiPK7IntPairPK10Transition_param_11
)
{
	.reg .pred 	%p<29>;
	.reg .b32 	%r<76>;
	.reg .b32 	%f<143>;
	.reg .b64 	%rd<41>;

	ld.param.u64 	%rd13, [_Z11beta_kernelPfPKfS1_S_iiiPKiiiPK7IntPairPK10Transition_param_0];
	ld.param.u32 	%r23, [_Z11beta_kernelPfPKfS1_S_iiiPKiiiPK7IntPairPK10Transition_param_5];
	ld.param.u32 	%r24, [_Z11beta_kernelPfPKfS1_S_iiiPKiiiPK7IntPairPK10Transition_param_6];
	ld.param.u64 	%rd14, [_Z11beta_kernelPfPKfS1_S_iiiPKiiiPK7IntPairPK10Transition_param_7];
	ld.param.u32 	%r25, [_Z11beta_kernelPfPKfS1_S_iiiPKiiiPK7IntPairPK10Transition_param_8];
	ld.param.u32 	%r26, [_Z11beta_kernelPfPKfS1_S_iiiPKiiiPK7IntPairPK10Transition_param_9];
	cvta.to.global.u64 	%rd1, %rd13;
	cvta.to.global.u64 	%rd15, %rd14;
	mov.u32 	%r1, %ctaid.x;
	mul.wide.u32 	%rd16, %r1, 4;
	add.s64 	%rd17, %rd15, %rd16;
	ld.global.u32 	%r27, [%rd17];
	setp.ge.s32 	%p4, %r24, %r27;
	@%p4 bra 	$L__BB6_23;
	mov.u32 	%r73, %tid.x;
	mul.lo.s32 	%r28, %r25, %r1;
	mad.lo.s32 	%r29, %r28, %r23, %r28;
	mad.lo.s32 	%r3, %r25, %r24, %r29;
	shl.b32 	%r4, %r28, 1;
	mul.lo.s32 	%r5, %r26, %r1;
	mul.lo.s32 	%r30, %r26, %r24;
	mad.lo.s32 	%r6, %r5, %r23, %r30;
	setp.ge.s32 	%p5, %r73, %r25;
	@%p5 bra 	$L__BB6_23;
	ld.param.u64 	%rd40, [_Z11beta_kernelPfPKfS1_S_iiiPKiiiPK7IntPairPK10Transition_param_11];
	ld.param.u64 	%rd39, [_Z11beta_kernelPfPKfS1_S_iiiPKiiiPK7IntPairPK10Transition_param_10];
	ld.param.u64 	%rd38, [_Z11beta_kernelPfPKfS1_S_iiiPKiiiPK7IntPairPK10Transition_param_3];
	ld.param.u64 	%rd37, [_Z11beta_kernelPfPKfS1_S_iiiPKiiiPK7IntPairPK10Transition_param_2];
	shl.b32 	%r31, %r5, 5;
	cvt.s64.s32 	%rd18, %r31;
	and.b32  	%r32, %r73, 31;
	cvt.u64.u32 	%rd19, %r32;
	or.b64  	%rd2, %rd18, %rd19;
	cvta.to.global.u64 	%rd3, %rd39;
	cvta.to.global.u64 	%rd4, %rd40;
	cvta.to.global.u64 	%rd5, %rd37;
	cvta.to.global.u64 	%rd6, %rd38;
	shr.u32 	%r33, %r24, 31;
	add.s32 	%r34, %r24, %r33;
	and.b32  	%r35, %r34, -2;
	sub.s32 	%r36, %r24, %r35;
	mad.lo.s32 	%r7, %r25, %r36, %r4;
	add.s32 	%r37, %r24, 1;
	shr.u32 	%r38, %r37, 31;
	add.s32 	%r39, %r37, %r38;
	and.b32  	%r40, %r39, -2;
	sub.s32 	%r41, %r37, %r40;
	mad.lo.s32 	%r8, %r25, %r41, %r4;
$L__BB6_3:
	mul.wide.s32 	%rd20, %r73, 8;
	add.s64 	%rd21, %rd3, %rd20;
	ld.global.u32 	%r74, [%rd21];
	ld.global.u32 	%r11, [%rd21+4];
	setp.gt.s32 	%p6, %r74, %r11;
	mov.f32 	%f137, 0fFF800000;
	@%p6 bra 	$L__BB6_22;
	mov.f32 	%f135, 0fFF800000;
	add.s32 	%r52, %r3, %r73;
	mul.wide.s32 	%rd29, %r52, 4;
	mov.f32 	%f137, %f135;
$L__BB6_5:
	mul.wide.s32 	%rd22, %r74, 12;
	add.s64 	%rd23, %rd4, %rd22;
	ld.global.u32 	%r42, [%rd23+8];
	add.s32 	%r43, %r8, %r42;
	mul.wide.s32 	%rd24, %r43, 4;
	add.s64 	%rd25, %rd1, %rd24;
	ld.global.f32 	%f28, [%rd25];
	ld.global.f32 	%f29, [%rd23];
	add.f32 	%f30, %f28, %f29;
	ld.global.u32 	%r13, [%rd23+4];
	add.s32 	%r44, %r6, %r13;
	mul.wide.s32 	%rd26, %r44, 4;
	add.s64 	%rd27, %rd5, %rd26;
	ld.global.f32 	%f31, [%rd27];
	add.f32 	%f2, %f30, %f31;
	setp.eq.f32 	%p7, %f2, 0fFF800000;
	@%p7 bra 	$L__BB6_10;
	setp.eq.f32 	%p8, %f135, 0fFF800000;
	mov.f32 	%f137, %f2;
	@%p8 bra 	$L__BB6_10;
	sub.f32 	%f32, %f2, %f135;
	abs.f32 	%f33, %f32;
	fma.rn.f32 	%f34, %f33, 0fBBBB989D, 0f3F000000;
	cvt.sat.f32.f32 	%f35, %f34;
	mov.f32 	%f36, 0f4B400001;
	mov.f32 	%f37, 0f437C0000;
	fma.rm.f32 	%f38, %f35, %f37, %f36;
	add.f32 	%f39, %f38, 0fCB40007F;
	neg.f32 	%f40, %f39;
	fma.rn.f32 	%f41, %f33, 0fBFB8AA3B, %f40;
	fma.rn.f32 	%f42, %f33, 0fB2A57060, %f41;
	mov.b32 	%r45, %f38;
	shl.b32 	%r46, %r45, 23;
	mov.b32 	%f43, %r46;
	ex2.approx.ftz.f32 	%f44, %f42;
	mul.f32 	%f3, %f44, %f43;
	mov.f32 	%f45, 0f3F800000;
	add.rz.f32 	%f46, %f3, %f45;
	mov.b32 	%r47, %f46;
	add.s32 	%r48, %r47, -1061158912;
	and.b32  	%r49, %r48, -8388608;
	mov.b32 	%r14, %f3;
	sub.s32 	%r50, %r14, %r49;
	mov.b32 	%f47, %r50;
	sub.s32 	%r51, 1082130432, %r49;
	mov.b32 	%f48, %r51;
	fma.rn.f32 	%f49, %f48, 0f3E800000, 0fBF800000;
	add.f32 	%f50, %f49, %f47;
	cvt.rn.f32.s32 	%f51, %r49;
	mul.f32 	%f52, %f51, 0f34000000;
	fma.rn.f32 	%f53, %f50, 0fBD39BF78, 0f3DD80012;
	fma.rn.f32 	%f54, %f53, %f50, 0fBE0778E0;
	fma.rn.f32 	%f55, %f54, %f50, 0f3E146475;
	fma.rn.f32 	%f56, %f55, %f50, 0fBE2A68DD;
	fma.rn.f32 	%f57, %f56, %f50, 0f3E4CAF9E;
	fma.rn.f32 	%f58, %f57, %f50, 0fBE800042;
	fma.rn.f32 	%f59, %f58, %f50, 0f3EAAAAE6;
	fma.rn.f32 	%f60, %f59, %f50, 0fBF000000;
	mul.f32 	%f61, %f50, %f60;
	fma.rn.f32 	%f62, %f61, %f50, %f50;
	fma.rn.f32 	%f136, %f52, 0f3F317218, %f62;
	setp.lt.u32 	%p9, %r14, 2139095040;
	@%p9 bra 	$L__BB6_9;
	setp.gt.s32 	%p10, %r14, -1082130432;
	fma.rn.f32 	%f63, %f3, 0f7F800000, 0f7F800000;
	selp.f32 	%f64, %f63, %f136, %p10;
	setp.eq.f32 	%p11, %f3, 0f00000000;
	selp.f32 	%f136, 0f80000000, %f64, %p11;
$L__BB6_9:
	setp.gt.f32 	%p12, %f2, %f135;
	selp.f32 	%f65, %f2, %f135, %p12;
	add.f32 	%f137, %f65, %f136;
$L__BB6_10:
	ld.param.u64 	%rd36, [_Z11beta_kernelPfPKfS1_S_iiiPKiiiPK7IntPairPK10Transition_param_1];
	cvta.to.global.u64 	%rd28, %rd36;
	add.s64 	%rd30, %rd28, %rd29;
	ld.global.f32 	%f66, [%rd30];
	add.f32 	%f9, %f2, %f66;
	shl.b32 	%r53, %r13, 5;
	cvt.s64.s32 	%rd31, %r53;
	add.s64 	%rd32, %rd2, %rd31;
	shl.b64 	%rd33, %rd32, 2;
	add.s64 	%rd7, %rd6, %rd33;
	ld.global.f32 	%f10, [%rd7];
	setp.eq.f32 	%p13, %f10, 0fFF800000;
	mov.f32 	%f139, %f9;
	@%p13 bra 	$L__BB6_15;
	setp.eq.f32 	%p14, %f9, 0fFF800000;
	mov.f32 	%f139, %f10;
	@%p14 bra 	$L__BB6_15;
	sub.f32 	%f67, %f10, %f9;
	abs.f32 	%f68, %f67;
	fma.rn.f32 	%f69, %f68, 0fBBBB989D, 0f3F000000;
	cvt.sat.f32.f32 	%f70, %f69;
	mov.f32 	%f71, 0f4B400001;
	mov.f32 	%f72, 0f437C0000;
	fma.rm.f32 	%f73, %f70, %f72, %f71;
	add.f32 	%f74, %f73, 0fCB40007F;
	neg.f32 	%f75, %f74;
	fma.rn.f32 	%f76, %f68, 0fBFB8AA3B, %f75;
	fma.rn.f32 	%f77, %f68, 0fB2A57060, %f76;
	mov.b32 	%r54, %f73;
	shl.b32 	%r55, %r54, 23;
	mov.b32 	%f78, %r55;
	ex2.approx.ftz.f32 	%f79, %f77;
	mul.f32 	%f11, %f79, %f78;
	mov.f32 	%f80, 0f3F800000;
	add.rz.f32 	%f81, %f11, %f80;
	mov.b32 	%r56, %f81;
	add.s32 	%r57, %r56, -1061158912;
	and.b32  	%r58, %r57, -8388608;
	mov.b32 	%r15, %f11;
	sub.s32 	%r59, %r15, %r58;
	mov.b32 	%f82, %r59;
	sub.s32 	%r60, 1082130432, %r58;
	mov.b32 	%f83, %r60;
	fma.rn.f32 	%f84, %f83, 0f3E800000, 0fBF800000;
	add.f32 	%f85, %f84, %f82;
	cvt.rn.f32.s32 	%f86, %r58;
	mul.f32 	%f87, %f86, 0f34000000;
	fma.rn.f32 	%f88, %f85, 0fBD39BF78, 0f3DD80012;
	fma.rn.f32 	%f89, %f88, %f85, 0fBE0778E0;
	fma.rn.f32 	%f90, %f89, %f85, 0f3E146475;
	fma.rn.f32 	%f91, %f90, %f85, 0fBE2A68DD;
	fma.rn.f32 	%f92, %f91, %f85, 0f3E4CAF9E;
	fma.rn.f32 	%f93, %f92, %f85, 0fBE800042;
	fma.rn.f32 	%f94, %f93, %f85, 0f3EAAAAE6;
	fma.rn.f32 	%f95, %f94, %f85, 0fBF000000;
	mul.f32 	%f96, %f85, %f95;
	fma.rn.f32 	%f97, %f96, %f85, %f85;
	fma.rn.f32 	%f138, %f87, 0f3F317218, %f97;
	setp.lt.u32 	%p15, %r15, 2139095040;
	@%p15 bra 	$L__BB6_14;
	setp.gt.s32 	%p16, %r15, -1082130432;
	fma.rn.f32 	%f98, %f11, 0f7F800000, 0f7F800000;
	selp.f32 	%f99, %f98, %f138, %p16;
	setp.eq.f32 	%p17, %f11, 0f00000000;
	selp.f32 	%f138, 0f80000000, %f99, %p17;
$L__BB6_14:
	setp.gt.f32 	%p18, %f10, %f9;
	selp.f32 	%f100, %f10, %f9, %p18;
	add.f32 	%f139, %f100, %f138;
$L__BB6_15:
	mov.b32 	%r61, %f10;
	mov.b32 	%r62, %f139;
	atom.relaxed.global.cas.b32 	%r75, [%rd7], %r61, %r62;
	setp.eq.s32 	%p1, %r75, %r61;
	@%p1 bra 	$L__BB6_21;
$L__BB6_16:
	setp.eq.f32 	%p19, %f9, 0fFF800000;
	mov.b32 	%f17, %r75;
	setp.eq.f32 	%p20, %f17, 0fFF800000;
	or.pred  	%p21, %p20, %p19;
	selp.f32 	%f141, %f9, %f17, %p20;
	@%p21 bra 	$L__BB6_20;
	sub.f32 	%f101, %f17, %f9;
	abs.f32 	%f102, %f101;
	fma.rn.f32 	%f103, %f102, 0fBBBB989D, 0f3F000000;
	cvt.sat.f32.f32 	%f104, %f103;
	mov.f32 	%f105, 0f4B400001;
	mov.f32 	%f106, 0f437C0000;
	fma.rm.f32 	%f107, %f104, %f106, %f105;
	add.f32 	%f108, %f107, 0fCB40007F;
	neg.f32 	%f109, %f108;
	fma.rn.f32 	%f110, %f102, 0fBFB8AA3B, %f109;
	fma.rn.f32 	%f111, %f102, 0fB2A57060, %f110;
	mov.b32 	%r63, %f107;
	shl.b32 	%r64, %r63, 23;
	mov.b32 	%f112, %r64;
	ex2.approx.ftz.f32 	%f113, %f111;
	mul.f32 	%f19, %f113, %f112;
	mov.f32 	%f114, 0f3F800000;
	add.rz.f32 	%f115, %f19, %f114;
	mov.b32 	%r65, %f115;
	add.s32 	%r66, %r65, -1061158912;
	and.b32  	%r67, %r66, -8388608;
	mov.b32 	%r19, %f19;
	sub.s32 	%r68, %r19, %r67;
	mov.b32 	%f116, %r68;
	sub.s32 	%r69, 1082130432, %r67;
	mov.b32 	%f117, %r69;
	fma.rn.f32 	%f118, %f117, 0f3E800000, 0fBF800000;
	add.f32 	%f119, %f118, %f116;
	cvt.rn.f32.s32 	%f120, %r67;
	mul.f32 	%f121, %f120, 0f34000000;
	fma.rn.f32 	%f122, %f119, 0fBD39BF78, 0f3DD80012;
	fma.rn.f32 	%f123, %f122, %f119, 0fBE0778E0;
	fma.rn.f32 	%f124, %f123, %f119, 0f3E146475;
	fma.rn.f32 	%f125, %f124, %f119, 0fBE2A68DD;
	fma.rn.f32 	%f126, %f125, %f119, 0f3E4CAF9E;
	fma.rn.f32 	%f127, %f126, %f119, 0fBE800042;
	fma.rn.f32 	%f128, %f127, %f119, 0f3EAAAAE6;
	fma.rn.f32 	%f129, %f128, %f119, 0fBF000000;
	mul.f32 	%f130, %f119, %f129;
	fma.rn.f32 	%f131, %f130, %f119, %f119;
	fma.rn.f32 	%f140, %f121, 0f3F317218, %f131;
	setp.lt.u32 	%p22, %r19, 2139095040;
	@%p22 bra 	$L__BB6_19;
	setp.gt.s32 	%p23, %r19, -1082130432;
	fma.rn.f32 	%f132, %f19, 0f7F800000, 0f7F800000;
	selp.f32 	%f133, %f132, %f140, %p23;
	setp.eq.f32 	%p24, %f19, 0f00000000;
	selp.f32 	%f140, 0f80000000, %f133, %p24;
$L__BB6_19:
	setp.lt.f32 	%p25, %f9, %f17;
	selp.f32 	%f134, %f17, %f9, %p25;
	add.f32 	%f141, %f134, %f140;
$L__BB6_20:
	mov.b32 	%r70, %f141;
	atom.relaxed.global.cas.b32 	%r20, [%rd7], %r75, %r70;
	setp.ne.s32 	%p26, %r20, %r75;
	mov.u32 	%r75, %r20;
	@%p26 bra 	$L__BB6_16;
$L__BB6_21:
	add.s32 	%r21, %r74, 1;
	setp.ne.s32 	%p27, %r74, %r11;
	mov.u32 	%r74, %r21;
	mov.f32 	%f135, %f137;
	@%p27 bra 	$L__BB6_5;
$L__BB6_22:
	add.s32 	%r71, %r7, %r73;
	mul.wide.s32 	%rd34, %r71, 4;
	add.s64 	%rd35, %rd1, %rd34;
	st.global.f32 	[%rd35], %f137;
	mov.u32 	%r72, %ntid.x;
	add.s32 	%r73, %r73, %r72;
	setp.lt.s32 	%p28, %r73, %r25;
	@%p28 bra 	$L__BB6_3;
$L__BB6_23:
	ret;

}
	// .globl	_Z9copy_gradPfS_PKfPKiiiii
.visible .entry _Z9copy_gradPfS_PKfPKiiiii(
	.param .u64 .ptr .align 1 _Z9copy_gradPfS_PKfPKiiiii_param_0,
	.param .u64 .ptr .align 1 _Z9copy_gradPfS_PKfPKiiiii_param_1,
	.param .u64 .ptr .align 1 _Z9copy_gradPfS_PKfPKiiiii_param_2,
	.param .u64 .ptr .align 1 _Z9copy_gradPfS_PKfPKiiiii_param_3,
	.param .u32 _Z9copy_gradPfS_PKfPKiiiii_param_4,
	.param .u32 _Z9copy_gradPfS_PKfPKiiiii_param_5,
	.param .u32 _Z9copy_gradPfS_PKfPKiiiii_param_6,
	.param .u32 _Z9copy_gradPfS_PKfPKiiiii_param_7
)
{
	.reg .pred 	%p<17>;
	.reg .b32 	%r<44>;
	.reg .b32 	%f<104>;
	.reg .b64 	%rd<23>;

	ld.param.u64 	%rd5, [_Z9copy_gradPfS_PKfPKiiiii_param_0];
	ld.param.u64 	%rd6, [_Z9copy_gradPfS_PKfPKiiiii_param_1];
	ld.param.u64 	%rd7, [_Z9copy_gradPfS_PKfPKiiiii_param_2];
	ld.param.u64 	%rd8, [_Z9copy_gradPfS_PKfPKiiiii_param_3];
	ld.param.u32 	%r14, [_Z9copy_gradPfS_PKfPKiiiii_param_5];
	ld.param.u32 	%r15, [_Z9copy_gradPfS_PKfPKiiiii_param_6];
	ld.param.u32 	%r16, [_Z9copy_gradPfS_PKfPKiiiii_param_7];
	cvta.to.global.u64 	%rd9, %rd8;
	mov.u32 	%r1, %ctaid.x;
	mul.wide.u32 	%rd10, %r1, 4;
	add.s64 	%rd11, %rd9, %rd10;
	ld.global.u32 	%r17, [%rd11];
	setp.ge.s32 	%p1, %r16, %r17;
	@%p1 bra 	$L__BB7_16;
	cvta.to.global.u64 	%rd12, %rd7;
	mov.u32 	%r41, %tid.x;
	add.s64 	%rd14, %rd12, %rd10;
	ld.global.f32 	%f1, [%rd14];
	setp.ge.s32 	%p2, %r41, %r14;
	@%p2 bra 	$L__BB7_16;
	mul.lo.s32 	%r18, %r14, %r1;
	mul.lo.s32 	%r19, %r18, %r15;
	cvt.s64.s32 	%rd15, %r19;
	mul.lo.s32 	%r20, %r16, %r14;
	cvt.s64.s32 	%rd16, %r20;
	add.s64 	%rd1, %rd16, %rd15;
	shl.b32 	%r3, %r18, 5;
	mov.u32 	%r4, %ntid.x;
	cvta.to.global.u64 	%rd17, %rd5;
	add.s64 	%rd2, %rd17, 4;
	cvta.to.global.u64 	%rd3, %rd6;
$L__BB7_3:
	shl.b32 	%r22, %r41, 5;
	add.s32 	%r42, %r22, %r3;
	mov.f32 	%f103, 0fFF800000;
	mov.b32 	%r43, 0;
$L__BB7_4:
	mul.wide.s32 	%rd18, %r42, 4;
	add.s64 	%rd4, %rd2, %rd18;
	ld.global.f32 	%f3, [%rd4+-4];
	setp.eq.f32 	%p3, %f3, 0fFF800000;
	mov.f32 	%f101, %f103;
	@%p3 bra 	$L__BB7_9;
	setp.eq.f32 	%p4, %f103, 0fFF800000;
	mov.f32 	%f101, %f3;
	@%p4 bra 	$L__BB7_9;
	setp.gt.f32 	%p5, %f3, %f103;
	selp.f32 	%f4, %f3, %f103, %p5;
	sub.f32 	%f20, %f3, %f103;
	abs.f32 	%f21, %f20;
	fma.rn.f32 	%f22, %f21, 0fBBBB989D, 0f3F000000;
	cvt.sat.f32.f32 	%f23, %f22;
	mov.f32 	%f24, 0f4B400001;
	mov.f32 	%f25, 0f437C0000;
	fma.rm.f32 	%f26, %f23, %f25, %f24;
	add.f32 	%f27, %f26, 0fCB40007F;
	neg.f32 	%f28, %f27;
	fma.rn.f32 	%f29, %f21, 0fBFB8AA3B, %f28;
	fma.rn.f32 	%f30, %f21, 0fB2A57060, %f29;
	mov.b32 	%r23, %f26;
	shl.b32 	%r24, %r23, 23;
	mov.b32 	%f31, %r24;
	ex2.approx.ftz.f32 	%f32, %f30;
	mul.f32 	%f5, %f32, %f31;
	mov.f32 	%f33, 0f3F800000;
	add.rz.f32 	%f34, %f5, %f33;
	mov.b32 	%r25, %f34;
	add.s32 	%r26, %r25, -1061158912;
	and.b32  	%r27, %r26, -8388608;
	mov.b32 	%r9, %f5;
	sub.s32 	%r28, %r9, %r27;
	mov.b32 	%f35, %r28;
	sub.s32 	%r29, 1082130432, %r27;
	mov.b32 	%f36, %r29;
	fma.rn.f32 	%f37, %f36, 0f3E800000, 0fBF800000;
	add.f32 	%f38, %f37, %f35;
	cvt.rn.f32.s32 	%f39, %r27;
	mul.f32 	%f40, %f39, 0f34000000;
	fma.rn.f32 	%f41, %f38, 0fBD39BF78, 0f3DD80012;
	fma.rn.f32 	%f42, %f41, %f38, 0fBE0778E0;
	fma.rn.f32 	%f43, %f42, %f38, 0f3E146475;
	fma.rn.f32 	%f44, %f43, %f38, 0fBE2A68DD;
	fma.rn.f32 	%f45, %f44, %f38, 0f3E4CAF9E;
	fma.rn.f32 	%f46, %f45, %f38, 0fBE800042;
	fma.rn.f32 	%f47, %f46, %f38, 0f3EAAAAE6;
	fma.rn.f32 	%f48, %f47, %f38, 0fBF000000;
	mul.f32 	%f49, %f38, %f48;
	fma.rn.f32 	%f50, %f49, %f38, %f38;
	fma.rn.f32 	%f100, %f40, 0f3F317218, %f50;
	setp.lt.u32 	%p6, %r9, 2139095040;
	@%p6 bra 	$L__BB7_8;
	setp.gt.s32 	%p7, %r9, -1082130432;
	fma.rn.f32 	%f51, %f5, 0f7F800000, 0f7F800000;
	selp.f32 	%f52, %f51, %f100, %p7;
	setp.eq.f32 	%p8, %f5, 0f00000000;
	selp.f32 	%f100, 0f80000000, %f52, %p8;
$L__BB7_8:
	add.f32 	%f101, %f4, %f100;
$L__BB7_9:
	mov.b32 	%r30, -8388608;
	st.global.u32 	[%rd4+-4], %r30;
	ld.global.f32 	%f11, [%rd4];
	setp.eq.f32 	%p9, %f11, 0fFF800000;
	mov.f32 	%f103, %f101;
	@%p9 bra 	$L__BB7_14;
	setp.eq.f32 	%p10, %f101, 0fFF800000;
	mov.f32 	%f103, %f11;
	@%p10 bra 	$L__BB7_14;
	setp.gt.f32 	%p11, %f11, %f101;
	selp.f32 	%f12, %f11, %f101, %p11;
	sub.f32 	%f53, %f11, %f101;
	abs.f32 	%f54, %f53;
	fma.rn.f32 	%f55, %f54, 0fBBBB989D, 0f3F000000;
	cvt.sat.f32.f32 	%f56, %f55;
	mov.f32 	%f57, 0f4B400001;
	mov.f32 	%f58, 0f437C0000;
	fma.rm.f32 	%f59, %f56, %f58, %f57;
	add.f32 	%f60, %f59, 0fCB40007F;
	neg.f32 	%f61, %f60;
	fma.rn.f32 	%f62, %f54, 0fBFB8AA3B, %f61;
	fma.rn.f32 	%f63, %f54, 0fB2A57060, %f62;
	mov.b32 	%r31, %f59;
	shl.b32 	%r32, %r31, 23;
	mov.b32 	%f64, %r32;
	ex2.approx.ftz.f32 	%f65, %f63;
	mul.f32 	%f13, %f65, %f64;
	mov.f32 	%f66, 0f3F800000;
	add.rz.f32 	%f67, %f13, %f66;
	mov.b32 	%r33, %f67;
	add.s32 	%r34, %r33, -1061158912;
	and.b32  	%r35, %r34, -8388608;
	mov.b32 	%r10, %f13;
	sub.s32 	%r36, %r10, %r35;
	mov.b32 	%f68, %r36;
	sub.s32 	%r37, 1082130432, %r35;
	mov.b32 	%f69, %r37;
	fma.rn.f32 	%f70, %f69, 0f3E800000, 0fBF800000;
	add.f32 	%f71, %f70, %f68;
	cvt.rn.f32.s32 	%f72, %r35;
	mul.f32 	%f73, %f72, 0f34000000;
	fma.rn.f32 	%f74, %f71, 0fBD39BF78, 0f3DD80012;
	fma.rn.f32 	%f75, %f74, %f71, 0fBE0778E0;
	fma.rn.f32 	%f76, %f75, %f71, 0f3E146475;
	fma.rn.f32 	%f77, %f76, %f71, 0fBE2A68DD;
	fma.rn.f32 	%f78, %f77, %f71, 0f3E4CAF9E;
	fma.rn.f32 	%f79, %f78, %f71, 0fBE800042;
	fma.rn.f32 	%f80, %f79, %f71, 0f3EAAAAE6;
	fma.rn.f32 	%f81, %f80, %f71, 0fBF000000;
	mul.f32 	%f82, %f71, %f81;
	fma.rn.f32 	%f83, %f82, %f71, %f71;
	fma.rn.f32 	%f102, %f73, 0f3F317218, %f83;
	setp.lt.u32 	%p12, %r10, 2139095040;
	@%p12 bra 	$L__BB7_13;
	setp.gt.s32 	%p13, %r10, -1082130432;
	fma.rn.f32 	%f84, %f13, 0f7F800000, 0f7F800000;
	selp.f32 	%f85, %f84, %f102, %p13;
	setp.eq.f32 	%p14, %f13, 0f00000000;
	selp.f32 	%f102, 0f80000000, %f85, %p14;
$L__BB7_13:
	add.f32 	%f103, %f12, %f102;
$L__BB7_14:
	mov.b32 	%r38, -8388608;
	st.global.u32 	[%rd4], %r38;
	add.s32 	%r43, %r43, 2;
	add.s32 	%r42, %r42, 2;
	setp.ne.s32 	%p15, %r43, 32;
	@%p15 bra 	$L__BB7_4;
	sub.f32 	%f86, %f103, %f1;
	fma.rn.f32 	%f87, %f86, 0f3BBB989D, 0f3F000000;
	cvt.sat.f32.f32 	%f88, %f87;
	mov.f32 	%f89, 0f4B400001;
	mov.f32 	%f90, 0f437C0000;
	fma.rm.f32 	%f91, %f88, %f90, %f89;
	add.f32 	%f92, %f91, 0fCB40007F;
	neg.f32 	%f93, %f92;
	fma.rn.f32 	%f94, %f86, 0f3FB8AA3B, %f93;
	fma.rn.f32 	%f95, %f86, 0f32A57060, %f94;
	mov.b32 	%r39, %f91;
	shl.b32 	%r40, %r39, 23;
	mov.b32 	%f96, %r40;
	ex2.approx.ftz.f32 	%f97, %f95;
	mul.f32 	%f98, %f97, %f96;
	cvt.s64.s32 	%rd19, %r41;
	add.s64 	%rd20, %rd1, %rd19;
	shl.b64 	%rd21, %rd20, 2;
	add.s64 	%rd22, %rd3, %rd21;
	st.global.f32 	[%rd22], %f98;
	add.s32 	%r41, %r41, %r4;
	setp.lt.s32 	%p16, %r41, %r14;
	@%p16 bra 	$L__BB7_3;
$L__BB7_16:
	ret;

}
	// .globl	_Z15beta_lld_kernalPKfiPf
.visible .entry _Z15beta_lld_kernalPKfiPf(
	.param .u64 .ptr .align 1 _Z15beta_lld_kernalPKfiPf_param_0,
	.param .u32 _Z15beta_lld_kernalPKfiPf_param_1,
	.param .u64 .ptr .align 1 _Z15beta_lld_kernalPKfiPf_param_2
)
{
	.reg .b32 	%r<5>;
	.reg .b32 	%f<2>;
	.reg .b64 	%rd<9>;

	ld.param.u64 	%rd1, [_Z15beta_lld_kernalPKfiPf_param_0];
	ld.param.u32 	%r1, [_Z15beta_lld_kernalPKfiPf_param_1];
	ld.param.u64 	%rd2, [_Z15beta_lld_kernalPKfiPf_param_2];
	cvta.to.global.u64 	%rd3, %rd2;
	cvta.to.global.u64 	%rd4, %rd1;
	mov.u32 	%r2, %tid.x;
	mul.lo.s32 	%r3, %r2, %r1;
	shl.b32 	%r4, %r3, 1;
	mul.wide.s32 	%rd5, %r4, 4;
	add.s64 	%rd6, %rd4, %rd5;
	ld.global.f32 	%f1, [%rd6];
	mul.wide.u32 	%rd7, %r2, 4;
	add.s64 	%rd8, %rd3, %rd7;
	st.global.f32 	[%rd8], %f1;
	ret;

}


// ===== COMPILED SASS (sm_100) =====

	.target	sm_100

	.elftype	@"ET_EXEC"


//--------------------- .note.nv.tkinfo           --------------------------
	.section	.note.nv.tkinfo,"",@"SHT_NOTE"
	.sectionflags	@"SHF_NOTE_NV_TKINFO"
	.tkinfo
        /*0018*/ 	.word	0x00000002
        /*0030*/ 	.string	""
        /*0030*/ 	.string	"ptxas"
        /*0030*/ 	.string	"Cuda compilation tools, release 13.0, V13.0.88"
        /*0030*/ 	.string	"Build cuda_13.0.r13.0/compiler.36424714_0"
        /*0030*/ 	.string	"-arch sm_100 -m 64 "



//--------------------- .note.nv.cuinfo           --------------------------
	.section	.note.nv.cuinfo,"",@"SHT_NOTE"
	.sectionflags	@"SHF_NOTE_NV_CUINFO"
        /*0018*/ 	.short	0x0002
        /*001a*/ 	.short	0x0064
        /*001c*/ 	.short	0x0082
	.zero		2


//--------------------- .nv.info                  --------------------------
	.section	.nv.info,"",@"SHT_CUDA_INFO"
	.align	4


	//----- nvinfo : EIATTR_REGCOUNT
	.align		4
        /*0000*/ 	.byte	0x04, 0x2f
        /*0002*/ 	.short	(.L_1 - .L_0)
	.align		4
.L_0:
        /*0004*/ 	.word	index@(_Z18alpha_first_kernelPfiiiPKf)
        /*0008*/ 	.word	0x0000000e


	//----- nvinfo : EIATTR_FRAME_SIZE
	.align		4
.L_1:
        /*000c*/ 	.byte	0x04, 0x11
        /*000e*/ 	.short	(.L_3 - .L_2)
	.align		4
.L_2:
        /*0010*/ 	.word	index@(_Z18alpha_first_kernelPfiiiPKf)
        /*0014*/ 	.word	0x00000000


	//----- nvinfo : EIATTR_REGCOUNT
	.align		4
.L_3:
        /*0018*/ 	.byte	0x04, 0x2f
        /*001a*/ 	.short	(.L_5 - .L_4)
	.align		4
.L_4:
        /*001c*/ 	.word	index@(_Z12alpha_kernelPfPKfiiiPKiiiPK7IntPairPK10Transition)
        /*0020*/ 	.word	0x0000001e


	//----- nvinfo : EIATTR_FRAME_SIZE
	.align		4
.L_5:
        /*0024*/ 	.byte	0x04, 0x11
        /*0026*/ 	.short	(.L_7 - .L_6)
	.align		4
.L_6:
        /*0028*/ 	.word	index@(_Z12alpha_kernelPfPKfiiiPKiiiPK7IntPairPK10Transition)
        /*002c*/ 	.word	0x00000000


	//----- nvinfo : EIATTR_REGCOUNT
	.align		4
.L_7:
        /*0030*/ 	.byte	0x04, 0x2f
        /*0032*/ 	.short	(.L_9 - .L_8)
	.align		4
.L_8:
        /*0034*/ 	.word	index@(_Z17alpha_last_kernelPfiiiPKiPKf)
        /*0038*/ 	.word	0x00000010


	//----- nvinfo : EIATTR_FRAME_SIZE
	.align		4
.L_9:
        /*003c*/ 	.byte	0x04, 0x11
        /*003e*/ 	.short	(.L_11 - .L_10)
	.align		4
.L_10:
        /*0040*/ 	.word	index@(_Z17alpha_last_kernelPfiiiPKiPKf)
        /*0044*/ 	.word	0x00000000


	//----- nvinfo : EIATTR_REGCOUNT
	.align		4
.L_11:
        /*0048*/ 	.byte	0x04, 0x2f
        /*004a*/ 	.short	(.L_13 - .L_12)
	.align		4
.L_12:
        /*004c*/ 	.word	index@(_Z16alpha_lld_kernalPKfiiPKiPf)
        /*0050*/ 	.word	0x00000016


	//----- nvinfo : EIATTR_FRAME_SIZE
	.align		4
.L_13:
        /*0054*/ 	.byte	0x04, 0x11
        /*0056*/ 	.short	(.L_15 - .L_14)
	.align		4
.L_14:
        /*0058*/ 	.word	index@(_Z16alpha_lld_kernalPKfiiPKiPf)
        /*005c*/ 	.word	0x00000000


	//----- nvinfo : EIATTR_REGCOUNT
	.align		4
.L_15:
        /*0060*/ 	.byte	0x04, 0x2f
        /*0062*/ 	.short	(.L_17 - .L_16)
	.align		4
.L_16:
        /*0064*/ 	.word	index@(_Z16beta_last_kernelPfiiPKiPKf)
        /*0068*/ 	.word	0x0000000e


	//----- nvinfo : EIATTR_FRAME_SIZE
	.align		4
.L_17:
        /*006c*/ 	.byte	0x04, 0x11
        /*006e*/ 	.short	(.L_19 - .L_18)
	.align		4
.L_18:
        /*0070*/ 	.word	index@(_Z16beta_last_kernelPfiiPKiPKf)
        /*0074*/ 	.word	0x00000000


	//----- nvinfo : EIATTR_REGCOUNT
	.align		4
.L_19:
        /*0078*/ 	.byte	0x04, 0x2f
        /*007a*/ 	.short	(.L_21 - .L_20)
	.align		4
.L_20:
        /*007c*/ 	.word	index@(_Z17beta_first_kernelPfiiPKf)
        /*0080*/ 	.word	0x00000010


	//----- nvinfo : EIATTR_FRAME_SIZE
	.align		4
.L_21:
        /*0084*/ 	.byte	0x04, 0x11
        /*0086*/ 	.short	(.L_23 - .L_22)
	.align		4
.L_22:
        /*0088*/ 	.word	index@(_Z17beta_first_kernelPfiiPKf)
        /*008c*/ 	.word	0x00000000


	//----- nvinfo : EIATTR_REGCOUNT
	.align		4
.L_23:
        /*0090*/ 	.byte	0x04, 0x2f
        /*0092*/ 	.short	(.L_25 - .L_24)
	.align		4
.L_24:
        /*0094*/ 	.word	index@(_Z11beta_kernelPfPKfS1_S_iiiPKiiiPK7IntPairPK10Transition)
        /*0098*/ 	.word	0x00000019


	//----- nvinfo : EIATTR_FRAME_SIZE
	.align		4
.L_25:
        /*009c*/ 	.byte	0x04, 0x11
        /*009e*/ 	.short	(.L_27 - .L_26)
	.align		4
.L_26:
        /*00a0*/ 	.word	index@(_Z11beta_kernelPfPKfS1_S_iiiPKiiiPK7IntPairPK10Transition)
        /*00a4*/ 	.word	0x00000000


	//----- nvinfo : EIATTR_REGCOUNT
	.align		4
.L_27:
        /*00a8*/ 	.byte	0x04, 0x2f
        /*00aa*/ 	.short	(.L_29 - .L_28)
	.align		4
.L_28:
        /*00ac*/ 	.word	index@(_Z9copy_gradPfS_PKfPKiiiii)
        /*00b0*/ 	.word	0x00000018


	//----- nvinfo : EIATTR_FRAME_SIZE
	.align		4
.L_29:
        /*00b4*/ 	.byte	0x04, 0x11
        /*00b6*/ 	.short	(.L_31 - .L_30)
	.align		4
.L_30:
        /*00b8*/ 	.word	index@(_Z9copy_gradPfS_PKfPKiiiii)
        /*00bc*/ 	.word	0x00000000


	//----- nvinfo : EIATTR_REGCOUNT
	.align		4
.L_31:
        /*00c0*/ 	.byte	0x04, 0x2f
        /*00c2*/ 	.short	(.L_33 - .L_32)
	.align		4
.L_32:
        /*00c4*/ 	.word	index@(_Z15beta_lld_kernalPKfiPf)
        /*00c8*/ 	.word	0x0000000a


	//----- nvinfo : EIATTR_FRAME_SIZE
	.align		4
.L_33:
        /*00cc*/ 	.byte	0x04, 0x11
        /*00ce*/ 	.short	(.L_35 - .L_34)
	.align		4
.L_34:
        /*00d0*/ 	.word	index@(_Z15beta_lld_kernalPKfiPf)
        /*00d4*/ 	.word	0x00000000


	//----- nvinfo : EIATTR_MIN_STACK_SIZE
	.align		4
.L_35:
        /*00d8*/ 	.byte	0x04, 0x12
        /*00da*/ 	.short	(.L_37 - .L_36)
	.align		4
.L_36:
        /*00dc*/ 	.word	index@(_Z15beta_lld_kernalPKfiPf)
        /*00e0*/ 	.word	0x00000000


	//----- nvinfo : EIATTR_MIN_STACK_SIZE
	.align		4
.L_37:
        /*00e4*/ 	.byte	0x04, 0x12
        /*00e6*/ 	.short	(.L_39 - .L_38)
	.align		4
.L_38:
        /*00e8*/ 	.word	index@(_Z9copy_gradPfS_PKfPKiiiii)
        /*00ec*/ 	.word	0x00000000


	//----- nvinfo : EIATTR_MIN_STACK_SIZE
	.align		4
.L_39:
        /*00f0*/ 	.byte	0x04, 0x12
        /*00f2*/ 	.short	(.L_41 - .L_40)
	.align		4
.L_40:
        /*00f4*/ 	.word	index@(_Z11beta_kernelPfPKfS1_S_iiiPKiiiPK7IntPairPK10Transition)
        /*00f8*/ 	.word	0x00000000


	//----- nvinfo : EIATTR_MIN_STACK_SIZE
	.align		4
.L_41:
        /*00fc*/ 	.byte	0x04, 0x12
        /*00fe*/ 	.short	(.L_43 - .L_42)
	.align		4
.L_42:
        /*0100*/ 	.word	index@(_Z17beta_first_kernelPfiiPKf)
        /*0104*/ 	.word	0x00000000


	//----- nvinfo : EIATTR_MIN_STACK_SIZE
	.align		4
.L_43:
        /*0108*/ 	.byte	0x04, 0x12
        /*010a*/ 	.short	(.L_45 - .L_44)
	.align		4
.L_44:
        /*010c*/ 	.word	index@(_Z16beta_last_kernelPfiiPKiPKf)
        /*0110*/ 	.word	0x00000000


	//----- nvinfo : EIATTR_MIN_STACK_SIZE
	.align		4
.L_45:
        /*0114*/ 	.byte	0x04, 0x12
        /*0116*/ 	.short	(.L_47 - .L_46)
	.align		4
.L_46:
        /*0118*/ 	.word	index@(_Z16alpha_lld_kernalPKfiiPKiPf)
        /*011c*/ 	.word	0x00000000


	//----- nvinfo : EIATTR_MIN_STACK_SIZE
	.align		4
.L_47:
        /*0120*/ 	.byte	0x04, 0x12
        /*0122*/ 	.short	(.L_49 - .L_48)
	.align		4
.L_48:
        /*0124*/ 	.word	index@(_Z17alpha_last_kernelPfiiiPKiPKf)
        /*0128*/ 	.word	0x00000000


	//----- nvinfo : EIATTR_MIN_STACK_SIZE
	.align		4
.L_49:
        /*012c*/ 	.byte	0x04, 0x12
        /*012e*/ 	.short	(.L_51 - .L_50)
	.align		4
.L_50:
        /*0130*/ 	.word	index@(_Z12alpha_kernelPfPKfiiiPKiiiPK7IntPairPK10Transition)
        /*0134*/ 	.word	0x00000000


	//----- nvinfo : EIATTR_MIN_STACK_SIZE
	.align		4
.L_51:
        /*0138*/ 	.byte	0x04, 0x12
        /*013a*/ 	.short	(.L_53 - .L_52)
	.align		4
.L_52:
        /*013c*/ 	.word	index@(_Z18alpha_first_kernelPfiiiPKf)
        /*0140*/ 	.word	0x00000000
.L_53:


//--------------------- .nv.compat                --------------------------
	.section	.nv.compat,"",@"SHT_CUDA_COMPAT_INFO"
	.align	4
        /*0000*/ 	.byte	0x02, 0x09, 0x00, 0x00, 0x02, 0x02, 0x01, 0x00, 0x02, 0x05, 0x05, 0x00, 0x03, 0x07, 0x01, 0x01
        /*0010*/ 	.byte	0x02, 0x03, 0x00, 0x00, 0x02, 0x06, 0x01, 0x00, 0x04, 0x0b, 0x08, 0x00, 0x01, 0x00, 0x00, 0x00
        /*0020*/ 	.byte	0x00, 0x00, 0x00, 0x00


//--------------------- .nv.info._Z15beta_lld_kernalPKfiPf --------------------------
	.section	.nv.info._Z15beta_lld_kernalPKfiPf,"",@"SHT_CUDA_INFO"
	.sectionflags	@""
	.align	4


	//----- nvinfo : EIATTR_CUDA_API_VERSION
	.align		4
        /*0000*/ 	.byte	0x04, 0x37
        /*0002*/ 	.short	(.L_55 - .L_54)
.L_54:
        /*0004*/ 	.word	0x00000082


	//----- nvinfo : EIATTR_KPARAM_INFO
	.align		4
.L_55:
        /*0008*/ 	.byte	0x04, 0x17
        /*000a*/ 	.short	(.L_57 - .L_56)
.L_56:
        /*000c*/ 	.word	0x00000000
        /*0010*/ 	.short	0x0002
        /*0012*/ 	.short	0x0010
        /*0014*/ 	.byte	0x00, 0xf5, 0x21, 0x00


	//----- nvinfo : EIATTR_KPARAM_INFO
	.align		4
.L_57:
        /*0018*/ 	.byte	0x04, 0x17
        /*001a*/ 	.short	(.L_59 - .L_58)
.L_58:
        /*001c*/ 	.word	0x00000000
        /*0020*/ 	.short	0x0001
        /*0022*/ 	.short	0x0008
        /*0024*/ 	.byte	0x00, 0xf0, 0x11, 0x00


	//----- nvinfo : EIATTR_KPARAM_INFO
	.align		4
.L_59:
        /*0028*/ 	.byte	0x04, 0x17
        /*002a*/ 	.short	(.L_61 - .L_60)
.L_60:
        /*002c*/ 	.word	0x00000000
        /*0030*/ 	.short	0x0000
        /*0032*/ 	.short	0x0000
        /*0034*/ 	.byte	0x00, 0xf5, 0x21, 0x00


	//----- nvinfo : EIATTR_SPARSE_MMA_MASK
	.align		4
.L_61:
        /*0038*/ 	.byte	0x03, 0x50
        /*003a*/ 	.short	0x0000


	//----- nvinfo : EIATTR_MAXREG_COUNT
	.align		4
        /*003c*/ 	.byte	0x03, 0x1b
        /*003e*/ 	.short	0x00ff


	//----- nvinfo : EIATTR_MERCURY_ISA_VERSION
	.align		4
        /*0040*/ 	.byte	0x03, 0x5f
        /*0042*/ 	.short	0x0101


	//----- nvinfo : EIATTR_VRC_CTA_INIT_COUNT
	.align		4
        /*0044*/ 	.byte	0x02, 0x4a
	.zero		1
	.zero		1


	//----- nvinfo : EIATTR_EXIT_INSTR_OFFSETS
	.align		4
        /*0048*/ 	.byte	0x04, 0x1c
        /*004a*/ 	.short	(.L_63 - .L_62)


	//   ....[0]....
.L_62:
        /*004c*/ 	.word	0x000000c0


	//----- nvinfo : EIATTR_CBANK_PARAM_SIZE
	.align		4
.L_63:
        /*0050*/ 	.byte	0x03, 0x19
        /*0052*/ 	.short	0x0018


	//----- nvinfo : EIATTR_PARAM_CBANK
	.align		4
        /*0054*/ 	.byte	0x04, 0x0a
        /*0056*/ 	.short	(.L_65 - .L_64)
	.align		4
.L_64:
        /*0058*/ 	.word	index@(.nv.constant0._Z15beta_lld_kernalPKfiPf)
        /*005c*/ 	.short	0x0380
        /*005e*/ 	.short	0x0018


	//----- nvinfo : EIATTR_SW_WAR
	.align		4
.L_65:
        /*0060*/ 	.byte	0x04, 0x36
        /*0062*/ 	.short	(.L_67 - .L_66)
.L_66:
        /*0064*/ 	.word	0x00000008
.L_67:


//--------------------- .nv.info._Z9copy_gradPfS_PKfPKiiiii --------------------------
	.section	.nv.info._Z9copy_gradPfS_PKfPKiiiii,"",@"SHT_CUDA_INFO"
	.sectionflags	@""
	.align	4


	//----- nvinfo : EIATTR_CUDA_API_VERSION
	.align		4
        /*0000*/ 	.byte	0x04, 0x37
        /*0002*/ 	.short	(.L_69 - .L_68)
.L_68:
        /*0004*/ 	.word	0x00000082


	//----- nvinfo : EIATTR_KPARAM_INFO
	.align		4
.L_69:
        /*0008*/ 	.byte	0x04, 0x17
        /*000a*/ 	.short	(.L_71 - .L_70)
.L_70:
        /*000c*/ 	.word	0x00000000
        /*0010*/ 	.short	0x0007
        /*0012*/ 	.short	0x002c
        /*0014*/ 	.byte	0x00, 0xf0, 0x11, 0x00


	//----- nvinfo : EIATTR_KPARAM_INFO
	.align		4
.L_71:
        /*0018*/ 	.byte	0x04, 0x17
        /*001a*/ 	.short	(.L_73 - .L_72)
.L_72:
        /*001c*/ 	.word	0x00000000
        /*0020*/ 	.short	0x0006
        /*0022*/ 	.short	0x0028
        /*0024*/ 	.byte	0x00, 0xf0, 0x11, 0x00


	//----- nvinfo : EIATTR_KPARAM_INFO
	.align		4
.L_73:
        /*0028*/ 	.byte	0x04, 0x17
        /*002a*/ 	.short	(.L_75 - .L_74)
.L_74:
        /*002c*/ 	.word	0x00000000
        /*0030*/ 	.short	0x0005
        /*0032*/ 	.short	0x0024
        /*0034*/ 	.byte	0x00, 0xf0, 0x11, 0x00


	//----- nvinfo : EIATTR_KPARAM_INFO
	.align		4
.L_75:
        /*0038*/ 	.byte	0x04, 0x17
        /*003a*/ 	.short	(.L_77 - .L_76)
.L_76:
        /*003c*/ 	.word	0x00000000
        /*0040*/ 	.short	0x0004
        /*0042*/ 	.short	0x0020
        /*0044*/ 	.byte	0x00, 0xf0, 0x11, 0x00


	//----- nvinfo : EIATTR_KPARAM_INFO
	.align		4
.L_77:
        /*0048*/ 	.byte	0x04, 0x17
        /*004a*/ 	.short	(.L_79 - .L_78)
.L_78:
        /*004c*/ 	.word	0x00000000
        /*0050*/ 	.short	0x0003
        /*0052*/ 	.short	0x0018
        /*0054*/ 	.byte	0x00, 0xf5, 0x21, 0x00


	//----- nvinfo : EIATTR_KPARAM_INFO
	.align		4
.L_79:
        /*0058*/ 	.byte	0x04, 0x17
        /*005a*/ 	.short	(.L_81 - .L_80)
.L_80:
        /*005c*/ 	.word	0x00000000
        /*0060*/ 	.short	0x0002
        /*0062*/ 	.short	0x0010
        /*0064*/ 	.byte	0x00, 0xf5, 0x21, 0x00


	//----- nvinfo : EIATTR_KPARAM_INFO
	.align		4
.L_81:
        /*0068*/ 	.byte	0x04, 0x17
        /*006a*/ 	.short	(.L_83 - .L_82)
.L_82:
        /*006c*/ 	.word	0x00000000
        /*0070*/ 	.short	0x0001
        /*0072*/ 	.short	0x0008
        /*0074*/ 	.byte	0x00, 0xf5, 0x21, 0x00


	//----- nvinfo : EIATTR_KPARAM_INFO
	.align		4
.L_83:
        /*0078*/ 	.byte	0x04, 0x17
        /*007a*/ 	.short	(.L_85 - .L_84)
.L_84:
        /*007c*/ 	.word	0x00000000
        /*0080*/ 	.short	0x0000
        /*0082*/ 	.short	0x0000
        /*0084*/ 	.byte	0x00, 0xf5, 0x21, 0x00


	//----- nvinfo : EIATTR_SPARSE_MMA_MASK
	.align		4
.L_85:
        /*0088*/ 	.byte	0x03, 0x50
        /*008a*/ 	.short	0x0000


	//----- nvinfo : EIATTR_MAXREG_COUNT
	.align		4
        /*008c*/ 	.byte	0x03, 0x1b
        /*008e*/ 	.short	0x00ff


	//----- nvinfo : EIATTR_MERCURY_ISA_VERSION
	.align		4
        /*0090*/ 	.byte	0x03, 0x5f
        /*0092*/ 	.short	0x0101


	//----- nvinfo : EIATTR_VRC_CTA_INIT_COUNT
	.align		4
        /*0094*/ 	.byte	0x02, 0x4a
	.zero		1
	.zero		1


	//----- nvinfo : EIATTR_EXIT_INSTR_OFFSETS
	.align		4
        /*0098*/ 	.byte	0x04, 0x1c
        /*009a*/ 	.short	(.L_87 - .L_86)


	//   ....[0]....
.L_86:
        /*009c*/ 	.word	0x00000080


	//   ....[1]....
        /*00a0*/ 	.word	0x000000c0


	//   ....[2]....
        /*00a4*/ 	.word	0x00000a40


	//----- nvinfo : EIATTR_CRS_STACK_SIZE
	.align		4
.L_87:
        /*00a8*/ 	.byte	0x04, 0x1e
        /*00aa*/ 	.short	(.L_89 - .L_88)
.L_88:
        /*00ac*/ 	.word	0x00000000


	//----- nvinfo : EIATTR_CBANK_PARAM_SIZE
	.align		4
.L_89:
        /*00b0*/ 	.byte	0x03, 0x19
        /*00b2*/ 	.short	0x0030


	//----- nvinfo : EIATTR_PARAM_CBANK
	.align		4
        /*00b4*/ 	.byte	0x04, 0x0a
        /*00b6*/ 	.short	(.L_91 - .L_90)
	.align		4
.L_90:
        /*00b8*/ 	.word	index@(.nv.constant0._Z9copy_gradPfS_PKfPKiiiii)
        /*00bc*/ 	.short	0x0380
        /*00be*/ 	.short	0x0030


	//----- nvinfo : EIATTR_SW_WAR
	.align		4
.L_91:
        /*00c0*/ 	.byte	0x04, 0x36
        /*00c2*/ 	.short	(.L_93 - .L_92)
.L_92:
        /*00c4*/ 	.word	0x00000008
.L_93:


//--------------------- .nv.info._Z11beta_kernelPfPKfS1_S_iiiPKiiiPK7IntPairPK10Transition --------------------------
	.section	.nv.info._Z11beta_kernelPfPKfS1_S_iiiPKiiiPK7IntPairPK10Transition,"",@"SHT_CUDA_INFO"
	.sectionflags	@""
	.align	4


	//----- nvinfo : EIATTR_CUDA_API_VERSION
	.align		4
        /*0000*/ 	.byte	0x04, 0x37
        /*0002*/ 	.short	(.L_95 - .L_94)
.L_94:
        /*0004*/ 	.word	0x00000082


	//----- nvinfo : EIATTR_KPARAM_INFO
	.align		4
.L_95:
        /*0008*/ 	.byte	0x04, 0x17
        /*000a*/ 	.short	(.L_97 - .L_96)
.L_96:
        /*000c*/ 	.word	0x00000000
        /*0010*/ 	.short	0x000b
        /*0012*/ 	.short	0x0048
        /*0014*/ 	.byte	0x00, 0xf5, 0x21, 0x00


	//----- nvinfo : EIATTR_KPARAM_INFO
	.align		4
.L_97:
        /*0018*/ 	.byte	0x04, 0x17
        /*001a*/ 	.short	(.L_99 - .L_98)
.L_98:
        /*001c*/ 	.word	0x00000000
        /*0020*/ 	.short	0x000a
        /*0022*/ 	.short	0x0040
        /*0024*/ 	.byte	0x00, 0xf5, 0x21, 0x00


	//----- nvinfo : EIATTR_KPARAM_INFO
	.align		4
.L_99:
        /*0028*/ 	.byte	0x04, 0x17
        /*002a*/ 	.short	(.L_101 - .L_100)
.L_100:
        /*002c*/ 	.word	0x00000000
        /*0030*/ 	.short	0x0009
        /*0032*/ 	.short	0x003c
        /*0034*/ 	.byte	0x00, 0xf0, 0x11, 0x00


	//----- nvinfo : EIATTR_KPARAM_INFO
	.align		4
.L_101:
        /*0038*/ 	.byte	0x04, 0x17
        /*003a*/ 	.short	(.L_103 - .L_102)
.L_102:
        /*003c*/ 	.word	0x00000000
        /*0040*/ 	.short	0x0008
        /*0042*/ 	.short	0x0038
        /*0044*/ 	.byte	0x00, 0xf0, 0x11, 0x00


	//----- nvinfo : EIATTR_KPARAM_INFO
	.align		4
.L_103:
        /*0048*/ 	.byte	0x04, 0x17
        /*004a*/ 	.short	(.L_105 - .L_104)
.L_104:
        /*004c*/ 	.word	0x00000000
        /*0050*/ 	.short	0x0007
        /*0052*/ 	.short	0x0030
        /*0054*/ 	.byte	0x00, 0xf5, 0x21, 0x00


	//----- nvinfo : EIATTR_KPARAM_INFO
	.align		4
.L_105:
        /*0058*/ 	.byte	0x04, 0x17
        /*005a*/ 	.short	(.L_107 - .L_106)
.L_106:
        /*005c*/ 	.word	0x00000000
        /*0060*/ 	.short	0x0006
        /*0062*/ 	.short	0x0028
        /*0064*/ 	.byte	0x00, 0xf0, 0x11, 0x00


	//----- nvinfo : EIATTR_KPARAM_INFO
	.align		4
.L_107:
        /*0068*/ 	.byte	0x04, 0x17
        /*006a*/ 	.short	(.L_109 - .L_108)
.L_108:
        /*006c*/ 	.word	0x00000000
        /*0070*/ 	.short	0x0005
        /*0072*/ 	.short	0x0024
        /*0074*/ 	.byte	0x00, 0xf0, 0x11, 0x00


	//----- nvinfo : EIATTR_KPARAM_INFO
	.align		4
.L_109:
        /*0078*/ 	.byte	0x04, 0x17
        /*007a*/ 	.short	(.L_111 - .L_110)
.L_110:
        /*007c*/ 	.word	0x00000000
        /*0080*/ 	.short	0x0004
        /*0082*/ 	.short	0x0020
        /*0084*/ 	.byte	0x00, 0xf0, 0x11, 0x00


	//----- nvinfo : EIATTR_KPARAM_INFO
	.align		4
.L_111:
        /*0088*/ 	.byte	0x04, 0x17
        /*008a*/ 	.short	(.L_113 - .L_112)
.L_112:
        /*008c*/ 	.word	0x00000000
        /*0090*/ 	.short	0x0003
        /*0092*/ 	.short	0x0018
        /*0094*/ 	.byte	0x00, 0xf5, 0x21, 0x00


	//----- nvinfo : EIATTR_KPARAM_INFO
	.align		4
.L_113:
        /*0098*/ 	.byte	0x04, 0x17
        /*009a*/ 	.short	(.L_115 - .L_114)
.L_114:
        /*009c*/ 	.word	0x00000000
        /*00a0*/ 	.short	0x0002
        /*00a2*/ 	.short	0x0010
        /*00a4*/ 	.byte	0x00, 0xf5, 0x21, 0x00


	//----- nvinfo : EIATTR_KPARAM_INFO
	.align		4
.L_115:
        /*00a8*/ 	.byte	0x04, 0x17
        /*00aa*/ 	.short	(.L_117 - .L_116)
.L_116:
        /*00ac*/ 	.word	0x00000000
        /*00b0*/ 	.short	0x0001
        /*00b2*/ 	.short	0x0008
        /*00b4*/ 	.byte	0x00, 0xf5, 0x21, 0x00


	//----- nvinfo : EIATTR_KPARAM_INFO
	.align		4
.L_117:
        /*00b8*/ 	.byte	0x04, 0x17
        /*00ba*/ 	.short	(.L_119 - .L_118)
.L_118:
        /*00bc*/ 	.word	0x00000000
        /*00c0*/ 	.short	0x0000
        /*00c2*/ 	.short	0x0000
        /*00c4*/ 	.byte	0x00, 0xf5, 0x21, 0x00


	//----- nvinfo : EIATTR_SPARSE_MMA_MASK
	.align		4
.L_119:
        /*00c8*/ 	.byte	0x03, 0x50
        /*00ca*/ 	.short	0x0000


	//----- nvinfo : EIATTR_MAXREG_COUNT
	.align		4
        /*00cc*/ 	.byte	0x03, 0x1b
        /*00ce*/ 	.short	0x00ff


	//----- nvinfo : EIATTR_MERCURY_ISA_VERSION
	.align		4
        /*00d0*/ 	.byte	0x03, 0x5f
        /*00d2*/ 	.short	0x0101


	//----- nvinfo : EIATTR_VRC_CTA_INIT_COUNT
	.align		4
        /*00d4*/ 	.byte	0x02, 0x4a
	.zero		1
	.zero		1


	//----- nvinfo : EIATTR_EXIT_INSTR_OFFSETS
	.align		4
        /*00d8*/ 	.byte	0x04, 0x1c
        /*00da*/ 	.short	(.L_121 - .L_120)


	//   ....[0]....
.L_120:
        /*00dc*/ 	.word	0x00000080


	//   ....[1]....
        /*00e0*/ 	.word	0x000000e0


	//   ....[2]....
        /*00e4*/ 	.word	0x00000f20


	//----- nvinfo : EIATTR_CRS_STACK_SIZE
	.align		4
.L_121:
        /*00e8*/ 	.byte	0x04, 0x1e
        /*00ea*/ 	.short	(.L_123 - .L_122)
.L_122:
        /*00ec*/ 	.word	0x00000000


	//----- nvinfo : EIATTR_CBANK_PARAM_SIZE
	.align		4
.L_123:
        /*00f0*/ 	.byte	0x03, 0x19
        /*00f2*/ 	.short	0x0050


	//----- nvinfo : EIATTR_PARAM_CBANK
	.align		4
        /*00f4*/ 	.byte	0x04, 0x0a
        /*00f6*/ 	.short	(.L_125 - .L_124)
	.align		4
.L_124:
        /*00f8*/ 	.word	index@(.nv.constant0._Z11beta_kernelPfPKfS1_S_iiiPKiiiPK7IntPairPK10Transition)
        /*00fc*/ 	.short	0x0380
        /*00fe*/ 	.short	0x0050


	//----- nvinfo : EIATTR_SW_WAR
	.align		4
.L_125:
        /*0100*/ 	.byte	0x04, 0x36
        /*0102*/ 	.short	(.L_127 - .L_126)
.L_126:
        /*0104*/ 	.word	0x00000008
.L_127:


//--------------------- .nv.info._Z17beta_first_kernelPfiiPKf --------------------------
	.section	.nv.info._Z17beta_first_kernelPfiiPKf,"",@"SHT_CUDA_INFO"
	.sectionflags	@""
	.align	4


	//----- nvinfo : EIATTR_CUDA_API_VERSION
	.align		4
        /*0000*/ 	.byte	0x04, 0x37
        /*0002*/ 	.short	(.L_129 - .L_128)
.L_128:
        /*0004*/ 	.word	0x00000082


	//----- nvinfo : EIATTR_KPARAM_INFO
	.align		4
.L_129:
        /*0008*/ 	.byte	0x04, 0x17
        /*000a*/ 	.short	(.L_131 - .L_130)
.L_130:
        /*000c*/ 	.word	0x00000000
        /*0010*/ 	.short	0x0003
        /*0012*/ 	.short	0x0010
        /*0014*/ 	.byte	0x00, 0xf5, 0x21, 0x00


	//----- nvinfo : EIATTR_KPARAM_INFO
	.align		4
.L_131:
        /*0018*/ 	.byte	0x04, 0x17
        /*001a*/ 	.short	(.L_133 - .L_132)
.L_132:
        /*001c*/ 	.word	0x00000000
        /*0020*/ 	.short	0x0002
        /*0022*/ 	.short	0x000c
        /*0024*/ 	.byte	0x00, 0xf0, 0x11, 0x00


	//----- nvinfo : EIATTR_KPARAM_INFO
	.align		4
.L_133:
        /*0028*/ 	.byte	0x04, 0x17
        /*002a*/ 	.short	(.L_135 - .L_134)
.L_134:
        /*002c*/ 	.word	0x00000000
        /*0030*/ 	.short	0x0001
        /*0032*/ 	.short	0x0008
        /*0034*/ 	.byte	0x00, 0xf0, 0x11, 0x00


	//----- nvinfo : EIATTR_KPARAM_INFO
	.align		4
.L_135:
        /*0038*/ 	.byte	0x04, 0x17
        /*003a*/ 	.short	(.L_137 - .L_136)
.L_136:
        /*003c*/ 	.word	0x00000000
        /*0040*/ 	.short	0x0000
        /*0042*/ 	.short	0x0000
        /*0044*/ 	.byte	0x00, 0xf5, 0x21, 0x00


	//----- nvinfo : EIATTR_SPARSE_MMA_MASK
	.align		4
.L_137:
        /*0048*/ 	.byte	0x03, 0x50
        /*004a*/ 	.short	0x0000


	//----- nvinfo : EIATTR_MAXREG_COUNT
	.align		4
        /*004c*/ 	.byte	0x03, 0x1b
        /*004e*/ 	.short	0x00ff


	//----- nvinfo : EIATTR_MERCURY_ISA_VERSION
	.align		4
        /*0050*/ 	.byte	0x03, 0x5f
        /*0052*/ 	.short	0x0101


	//----- nvinfo : EIATTR_VRC_CTA_INIT_COUNT
	.align		4
        /*0054*/ 	.byte	0x02, 0x4a
	.zero		1
	.zero		1


	//----- nvinfo : EIATTR_EXIT_INSTR_OFFSETS
	.align		4
        /*0058*/ 	.byte	0x04, 0x1c
        /*005a*/ 	.short	(.L_139 - .L_138)


	//   ....[0]....
.L_138:
        /*005c*/ 	.word	0x00000040


	//   ....[1]....
        /*0060*/ 	.word	0x00000150


	//----- nvinfo : EIATTR_CRS_STACK_SIZE
	.align		4
.L_139:
        /*0064*/ 	.byte	0x04, 0x1e
        /*0066*/ 	.short	(.L_141 - .L_140)
.L_140:
        /*0068*/ 	.word	0x00000000


	//----- nvinfo : EIATTR_CBANK_PARAM_SIZE
	.align		4
.L_141:
        /*006c*/ 	.byte	0x03, 0x19
        /*006e*/ 	.short	0x0018


	//----- nvinfo : EIATTR_PARAM_CBANK
	.align		4
        /*0070*/ 	.byte	0x04, 0x0a
        /*0072*/ 	.short	(.L_143 - .L_142)
	.align		4
.L_142:
        /*0074*/ 	.word	index@(.nv.constant0._Z17beta_first_kernelPfiiPKf)
        /*0078*/ 	.short	0x0380
        /*007a*/ 	.short	0x0018


	//----- nvinfo : EIATTR_SW_WAR
	.align		4
.L_143:
        /*007c*/ 	.byte	0x04, 0x36
        /*007e*/ 	.short	(.L_145 - .L_144)
.L_144:
        /*0080*/ 	.word	0x00000008
.L_145:


//--------------------- .nv.info._Z16beta_last_kernelPfiiPKiPKf --------------------------
	.section	.nv.info._Z16beta_last_kernelPfiiPKiPKf,"",@"SHT_CUDA_INFO"
	.sectionflags	@""
	.align	4


	//----- nvinfo : EIATTR_CUDA_API_VERSION
	.align		4
        /*0000*/ 	.byte	0x04, 0x37
        /*0002*/ 	.short	(.L_147 - .L_146)
.L_146:
        /*0004*/ 	.word	0x00000082


	//----- nvinfo : EIATTR_KPARAM_INFO
	.align		4
.L_147:
        /*0008*/ 	.byte	0x04, 0x17
        /*000a*/ 	.short	(.L_149 - .L_148)
.L_148:
        /*000c*/ 	.word	0x00000000
        /*0010*/ 	.short	0x0004
        /*0012*/ 	.short	0x0018
        /*0014*/ 	.byte	0x00, 0xf5, 0x21, 0x00


	//----- nvinfo : EIATTR_KPARAM_INFO
	.align		4
.L_149:
        /*0018*/ 	.byte	0x04, 0x17
        /*001a*/ 	.short	(.L_151 - .L_150)
.L_150:
        /*001c*/ 	.word	0x00000000
        /*0020*/ 	.short	0x0003
        /*0022*/ 	.short	0x0010
        /*0024*/ 	.byte	0x00, 0xf5, 0x21, 0x00


	//----- nvinfo : EIATTR_KPARAM_INFO
	.align		4
.L_151:
        /*0028*/ 	.byte	0x04, 0x17
        /*002a*/ 	.short	(.L_153 - .L_152)
.L_152:
        /*002c*/ 	.word	0x00000000
        /*0030*/ 	.short	0x0002
        /*0032*/ 	.short	0x000c
        /*0034*/ 	.byte	0x00, 0xf0, 0x11, 0x00


	//----- nvinfo : EIATTR_KPARAM_INFO
	.align		4
.L_153:
        /*0038*/ 	.byte	0x04, 0x17
        /*003a*/ 	.short	(.L_155 - .L_154)
.L_154:
        /*003c*/ 	.word	0x00000000
        /*0040*/ 	.short	0x0001
        /*0042*/ 	.short	0x0008
        /*0044*/ 	.byte	0x00, 0xf0, 0x11, 0x00


	//----- nvinfo : EIATTR_KPARAM_INFO
	.align		4
.L_155:
        /*0048*/ 	.byte	0x04, 0x17
        /*004a*/ 	.short	(.L_157 - .L_156)
.L_156:
        /*004c*/ 	.word	0x00000000
        /*0050*/ 	.short	0x0000
        /*0052*/ 	.short	0x0000
        /*0054*/ 	.byte	0x00, 0xf5, 0x21, 0x00


	//----- nvinfo : EIATTR_SPARSE_MMA_MASK
	.align		4
.L_157:
        /*0058*/ 	.byte	0x03, 0x50
        /*005a*/ 	.short	0x0000


	//----- nvinfo : EIATTR_MAXREG_COUNT
	.align		4
        /*005c*/ 	.byte	0x03, 0x1b
        /*005e*/ 	.short	0x00ff


	//----- nvinfo : EIATTR_MERCURY_ISA_VERSION
	.align		4
        /*0060*/ 	.byte	0x03, 0x5f
        /*0062*/ 	.short	0x0101


	//----- nvinfo : EIATTR_VRC_CTA_INIT_COUNT
	.align		4
        /*0064*/ 	.byte	0x02, 0x4a
	.zero		1
	.zero		1


	//----- nvinfo : EIATTR_EXIT_INSTR_OFFSETS
	.align		4
        /*0068*/ 	.byte	0x04, 0x1c
        /*006a*/ 	.short	(.L_159 - .L_158)


	//   ....[0]....
.L_158:
        /*006c*/ 	.word	0x00000040


	//   ....[1]....
        /*0070*/ 	.word	0x00000190


	//----- nvinfo : EIATTR_CRS_STACK_SIZE
	.align		4
.L_159:
        /*0074*/ 	.byte	0x04, 0x1e
        /*0076*/ 	.short	(.L_161 - .L_160)
.L_160:
        /*0078*/ 	.word	0x00000000


	//----- nvinfo : EIATTR_CBANK_PARAM_SIZE
	.align		4
.L_161:
        /*007c*/ 	.byte	0x03, 0x19
        /*007e*/ 	.short	0x0020


	//----- nvinfo : EIATTR_PARAM_CBANK
	.align		4
        /*0080*/ 	.byte	0x04, 0x0a
        /*0082*/ 	.short	(.L_163 - .L_162)
	.align		4
.L_162:
        /*0084*/ 	.word	index@(.nv.constant0._Z16beta_last_kernelPfiiPKiPKf)
        /*0088*/ 	.short	0x0380
        /*008a*/ 	.short	0x0020


	//----- nvinfo : EIATTR_SW_WAR
	.align		4
.L_163:
        /*008c*/ 	.byte	0x04, 0x36
        /*008e*/ 	.short	(.L_165 - .L_164)
.L_164:
        /*0090*/ 	.word	0x00000008
.L_165:


//--------------------- .nv.info._Z16alpha_lld_kernalPKfiiPKiPf --------------------------
	.section	.nv.info._Z16alpha_lld_kernalPKfiiPKiPf,"",@"SHT_CUDA_INFO"
	.sectionflags	@""
	.align	4


	//----- nvinfo : EIATTR_CUDA_API_VERSION
	.align		4
        /*0000*/ 	.byte	0x04, 0x37
        /*0002*/ 	.short	(.L_167 - .L_166)
.L_166:
        /*0004*/ 	.word	0x00000082


	//----- nvinfo : EIATTR_KPARAM_INFO
	.align		4
.L_167:
        /*0008*/ 	.byte	0x04, 0x17
        /*000a*/ 	.short	(.L_169 - .L_168)
.L_168:
        /*000c*/ 	.word	0x00000000
        /*0010*/ 	.short	0x0004
        /*0012*/ 	.short	0x0018
        /*0014*/ 	.byte	0x00, 0xf5, 0x21, 0x00


	//----- nvinfo : EIATTR_KPARAM_INFO
	.align		4
.L_169:
        /*0018*/ 	.byte	0x04, 0x17
        /*001a*/ 	.short	(.L_171 - .L_170)
.L_170:
        /*001c*/ 	.word	0x00000000
        /*0020*/ 	.short	0x0003
        /*0022*/ 	.short	0x0010
        /*0024*/ 	.byte	0x00, 0xf5, 0x21, 0x00


	//----- nvinfo : EIATTR_KPARAM_INFO
	.align		4
.L_171:
        /*0028*/ 	.byte	0x04, 0x17
        /*002a*/ 	.short	(.L_173 - .L_172)
.L_172:
        /*002c*/ 	.word	0x00000000
        /*0030*/ 	.short	0x0002
        /*0032*/ 	.short	0x000c
        /*0034*/ 	.byte	0x00, 0xf0, 0x11, 0x00


	//----- nvinfo : EIATTR_KPARAM_INFO
	.align		4
.L_173:
        /*0038*/ 	.byte	0x04, 0x17
        /*003a*/ 	.short	(.L_175 - .L_174)
.L_174:
        /*003c*/ 	.word	0x00000000
        /*0040*/ 	.short	0x0001
        /*0042*/ 	.short	0x0008
        /*0044*/ 	.byte	0x00, 0xf0, 0x11, 0x00


	//----- nvinfo : EIATTR_KPARAM_INFO
	.align		4
.L_175:
        /*0048*/ 	.byte	0x04, 0x17
        /*004a*/ 	.short	(.L_177 - .L_176)
.L_176:
        /*004c*/ 	.word	0x00000000
        /*0050*/ 	.short	0x0000
        /*0052*/ 	.short	0x0000
        /*0054*/ 	.byte	0x00, 0xf5, 0x21, 0x00


	//----- nvinfo : EIATTR_SPARSE_MMA_MASK
	.align		4
.L_177:
        /*0058*/ 	.byte	0x03, 0x50
        /*005a*/ 	.short	0x0000


	//----- nvinfo : EIATTR_MAXREG_COUNT
	.align		4
        /*005c*/ 	.byte	0x03, 0x1b
        /*005e*/ 	.short	0x00ff


	//----- nvinfo : EIATTR_NUM_BARRIERS
	.align		4
        /*0060*/ 	.byte	0x02, 0x4c
        /*0062*/ 	.byte	0x01
	.zero		1


	//----- nvinfo : EIATTR_MERCURY_ISA_VERSION
	.align		4
        /*0064*/ 	.byte	0x03, 0x5f
        /*0066*/ 	.short	0x0101


	//----- nvinfo : EIATTR_VRC_CTA_INIT_COUNT
	.align		4
        /*0068*/ 	.byte	0x02, 0x4a
	.zero		1
	.zero		1


	//----- nvinfo : EIATTR_EXIT_INSTR_OFFSETS
	.align		4
        /*006c*/ 	.byte	0x04, 0x1c
        /*006e*/ 	.short	(.L_179 - .L_178)


	//   ....[0]....
.L_178:
        /*0070*/ 	.word	0x00002280


	//   ....[1]....
        /*0074*/ 	.word	0x00002300


	//----- nvinfo : EIATTR_CRS_STACK_SIZE
	.align		4
.L_179:
        /*0078*/ 	.byte	0x04, 0x1e
        /*007a*/ 	.short	(.L_181 - .L_180)
.L_180:
        /*007c*/ 	.word	0x00000000


	//----- nvinfo : EIATTR_CBANK_PARAM_SIZE
	.align		4
.L_181:
        /*0080*/ 	.byte	0x03, 0x19
        /*0082*/ 	.short	0x0020


	//----- nvinfo : EIATTR_PARAM_CBANK
	.align		4
        /*0084*/ 	.byte	0x04, 0x0a
        /*0086*/ 	.short	(.L_183 - .L_182)
	.align		4
.L_182:
        /*0088*/ 	.word	index@(.nv.constant0._Z16alpha_lld_kernalPKfiiPKiPf)
        /*008c*/ 	.short	0x0380
        /*008e*/ 	.short	0x0020


	//----- nvinfo : EIATTR_SW_WAR
	.align		4
.L_183:
        /*0090*/ 	.byte	0x04, 0x36
        /*0092*/ 	.short	(.L_185 - .L_184)
.L_184:
        /*0094*/ 	.word	0x00000008
.L_185:


//--------------------- .nv.info._Z17alpha_last_kernelPfiiiPKiPKf --------------------------
	.section	.nv.info._Z17alpha_last_kernelPfiiiPKiPKf,"",@"SHT_CUDA_INFO"
	.sectionflags	@""
	.align	4


	//----- nvinfo : EIATTR_CUDA_API_VERSION
	.align		4
        /*0000*/ 	.byte	0x04, 0x37
        /*0002*/ 	.short	(.L_187 - .L_186)
.L_186:
        /*0004*/ 	.word	0x00000082


	//----- nvinfo : EIATTR_KPARAM_INFO
	.align		4
.L_187:
        /*0008*/ 	.byte	0x04, 0x17
        /*000a*/ 	.short	(.L_189 - .L_188)
.L_188:
        /*000c*/ 	.word	0x00000000
        /*0010*/ 	.short	0x0005
        /*0012*/ 	.short	0x0020
        /*0014*/ 	.byte	0x00, 0xf5, 0x21, 0x00


	//----- nvinfo : EIATTR_KPARAM_INFO
	.align		4
.L_189:
        /*0018*/ 	.byte	0x04, 0x17
        /*001a*/ 	.short	(.L_191 - .L_190)
.L_190:
        /*001c*/ 	.word	0x00000000
        /*0020*/ 	.short	0x0004
        /*0022*/ 	.short	0x0018
        /*0024*/ 	.byte	0x00, 0xf5, 0x21, 0x00


	//----- nvinfo : EIATTR_KPARAM_INFO
	.align		4
.L_191:
        /*0028*/ 	.byte	0x04, 0x17
        /*002a*/ 	.short	(.L_193 - .L_192)
.L_192:
        /*002c*/ 	.word	0x00000000
        /*0030*/ 	.short	0x0003
        /*0032*/ 	.short	0x0010
        /*0034*/ 	.byte	0x00, 0xf0, 0x11, 0x00


	//----- nvinfo : EIATTR_KPARAM_INFO
	.align		4
.L_193:
        /*0038*/ 	.byte	0x04, 0x17
        /*003a*/ 	.short	(.L_195 - .L_194)
.L_194:
        /*003c*/ 	.word	0x00000000
        /*0040*/ 	.short	0x0002
        /*0042*/ 	.short	0x000c
        /*0044*/ 	.byte	0x00, 0xf0, 0x11, 0x00


	//----- nvinfo : EIATTR_KPARAM_INFO
	.align		4
.L_195:
        /*0048*/ 	.byte	0x04, 0x17
        /*004a*/ 	.short	(.L_197 - .L_196)
.L_196:
        /*004c*/ 	.word	0x00000000
        /*0050*/ 	.short	0x0001
        /*0052*/ 	.short	0x0008
        /*0054*/ 	.byte	0x00, 0xf0, 0x11, 0x00


	//----- nvinfo : EIATTR_KPARAM_INFO
	.align		4
.L_197:
        /*0058*/ 	.byte	0x04, 0x17
        /*005a*/ 	.short	(.L_199 - .L_198)
.L_198:
        /*005c*/ 	.word	0x00000000
        /*0060*/ 	.short	0x0000
        /*0062*/ 	.short	0x0000
        /*0064*/ 	.byte	0x00, 0xf5, 0x21, 0x00


	//----- nvinfo : EIATTR_SPARSE_MMA_MASK
	.align		4
.L_199:
        /*0068*/ 	.byte	0x03, 0x50
        /*006a*/ 	.short	0x0000


	//----- nvinfo : EIATTR_MAXREG_COUNT
	.align		4
        /*006c*/ 	.byte	0x03, 0x1b
        /*006e*/ 	.short	0x00ff


	//----- nvinfo : EIATTR_MERCURY_ISA_VERSION
	.align		4
        /*0070*/ 	.byte	0x03, 0x5f
        /*0072*/ 	.short	0x0101


	//----- nvinfo : EIATTR_VRC_CTA_INIT_COUNT
	.align		4
        /*0074*/ 	.byte	0x02, 0x4a
	.zero		1
	.zero		1


	//----- nvinfo : EIATTR_EXIT_INSTR_OFFSETS
	.align		4
        /*0078*/ 	.byte	0x04, 0x1c
        /*007a*/ 	.short	(.L_201 - .L_200)


	//   ....[0]....
.L_200:
        /*007c*/ 	.word	0x00000040


	//   ....[1]....
        /*0080*/ 	.word	0x000001a0


	//----- nvinfo : EIATTR_CRS_STACK_SIZE
	.align		4
.L_201:
        /*0084*/ 	.byte	0x04, 0x1e
        /*0086*/ 	.short	(.L_203 - .L_202)
.L_202:
        /*0088*/ 	.word	0x00000000


	//----- nvinfo : EIATTR_CBANK_PARAM_SIZE
	.align		4
.L_203:
        /*008c*/ 	.byte	0x03, 0x19
        /*008e*/ 	.short	0x0028


	//----- nvinfo : EIATTR_PARAM_CBANK
	.align		4
        /*0090*/ 	.byte	0x04, 0x0a
        /*0092*/ 	.short	(.L_205 - .L_204)
	.align		4
.L_204:
        /*0094*/ 	.word	index@(.nv.constant0._Z17alpha_last_kernelPfiiiPKiPKf)
        /*0098*/ 	.short	0x0380
        /*009a*/ 	.short	0x0028


	//----- nvinfo : EIATTR_SW_WAR
	.align		4
.L_205:
        /*009c*/ 	.byte	0x04, 0x36
        /*009e*/ 	.short	(.L_207 - .L_206)
.L_206:
        /*00a0*/ 	.word	0x00000008
.L_207:


//--------------------- .nv.info._Z12alpha_kernelPfPKfiiiPKiiiPK7IntPairPK10Transition --------------------------
	.section	.nv.info._Z12alpha_kernelPfPKfiiiPKiiiPK7IntPairPK10Transition,"",@"SHT_CUDA_INFO"
	.sectionflags	@""
	.align	4


	//----- nvinfo : EIATTR_CUDA_API_VERSION
	.align		4
        /*0000*/ 	.byte	0x04, 0x37
        /*0002*/ 	.short	(.L_209 - .L_208)
.L_208:
        /*0004*/ 	.word	0x00000082


	//----- nvinfo : EIATTR_KPARAM_INFO
	.align		4
.L_209:
        /*0008*/ 	.byte	0x04, 0x17
        /*000a*/ 	.short	(.L_211 - .L_210)
.L_210:
        /*000c*/ 	.word	0x00000000
        /*0010*/ 	.short	0x0009
        /*0012*/ 	.short	0x0038
        /*0014*/ 	.byte	0x00, 0xf5, 0x21, 0x00


	//----- nvinfo : EIATTR_KPARAM_INFO
	.align		4
.L_211:
        /*0018*/ 	.byte	0x04, 0x17
        /*001a*/ 	.short	(.L_213 - .L_212)
.L_212:
        /*001c*/ 	.word	0x00000000
        /*0020*/ 	.short	0x0008
        /*0022*/ 	.short	0x0030
        /*0024*/ 	.byte	0x00, 0xf5, 0x21, 0x00


	//----- nvinfo : EIATTR_KPARAM_INFO
	.align		4
.L_213:
        /*0028*/ 	.byte	0x04, 0x17
        /*002a*/ 	.short	(.L_215 - .L_214)
.L_214:
        /*002c*/ 	.word	0x00000000
        /*0030*/ 	.short	0x0007
        /*0032*/ 	.short	0x002c
        /*0034*/ 	.byte	0x00, 0xf0, 0x11, 0x00


	//----- nvinfo : EIATTR_KPARAM_INFO
	.align		4
.L_215:
        /*0038*/ 	.byte	0x04, 0x17
        /*003a*/ 	.short	(.L_217 - .L_216)
.L_216:
        /*003c*/ 	.word	0x00000000
        /*0040*/ 	.short	0x0006
        /*0042*/ 	.short	0x0028
        /*0044*/ 	.byte	0x00, 0xf0, 0x11, 0x00


	//----- nvinfo : EIATTR_KPARAM_INFO
	.align		4
.L_217:
        /*0048*/ 	.byte	0x04, 0x17
        /*004a*/ 	.short	(.L_219 - .L_218)
.L_218:
        /*004c*/ 	.word	0x00000000
        /*0050*/ 	.short	0x0005
        /*0052*/ 	.short	0x0020
        /*0054*/ 	.byte	0x00, 0xf5, 0x21, 0x00


	//----- nvinfo : EIATTR_KPARAM_INFO
	.align		4
.L_219:
        /*0058*/ 	.byte	0x04, 0x17
        /*005a*/ 	.short	(.L_221 - .L_220)
.L_220:
        /*005c*/ 	.word	0x00000000
        /*0060*/ 	.short	0x0004
        /*0062*/ 	.short	0x0018
        /*0064*/ 	.byte	0x00, 0xf0, 0x11, 0x00


	//----- nvinfo : EIATTR_KPARAM_INFO
	.align		4
.L_221:
        /*0068*/ 	.byte	0x04, 0x17
        /*006a*/ 	.short	(.L_223 - .L_222)
.L_222:
        /*006c*/ 	.word	0x00000000
        /*0070*/ 	.short	0x0003
        /*0072*/ 	.short	0x0014
        /*0074*/ 	.byte	0x00, 0xf0, 0x11, 0x00


	//----- nvinfo : EIATTR_KPARAM_INFO
	.align		4
.L_223:
        /*0078*/ 	.byte	0x04, 0x17
        /*007a*/ 	.short	(.L_225 - .L_224)
.L_224:
        /*007c*/ 	.word	0x00000000
        /*0080*/ 	.short	0x0002
        /*0082*/ 	.short	0x0010
        /*0084*/ 	.byte	0x00, 0xf0, 0x11, 0x00


	//----- nvinfo : EIATTR_KPARAM_INFO
	.align		4
.L_225:
        /*0088*/ 	.byte	0x04, 0x17
        /*008a*/ 	.short	(.L_227 - .L_226)
.L_226:
        /*008c*/ 	.word	0x00000000
        /*0090*/ 	.short	0x0001
        /*0092*/ 	.short	0x0008
        /*0094*/ 	.byte	0x00, 0xf5, 0x21, 0x00


	//----- nvinfo : EIATTR_KPARAM_INFO
	.align		4
.L_227:
        /*0098*/ 	.byte	0x04, 0x17
        /*009a*/ 	.short	(.L_229 - .L_228)
.L_228:
        /*009c*/ 	.word	0x00000000
        /*00a0*/ 	.short	0x0000
        /*00a2*/ 	.short	0x0000
        /*00a4*/ 	.byte	0x00, 0xf5, 0x21, 0x00


	//----- nvinfo : EIATTR_SPARSE_MMA_MASK
	.align		4
.L_229:
        /*00a8*/ 	.byte	0x03, 0x50
        /*00aa*/ 	.short	0x0000


	//----- nvinfo : EIATTR_MAXREG_COUNT
	.align		4
        /*00ac*/ 	.byte	0x03, 0x1b
        /*00ae*/ 	.short	0x00ff


	//----- nvinfo : EIATTR_MERCURY_ISA_VERSION
	.align		4
        /*00b0*/ 	.byte	0x03, 0x5f
        /*00b2*/ 	.short	0x0101


	//----- nvinfo : EIATTR_VRC_CTA_INIT_COUNT
	.align		4
        /*00b4*/ 	.byte	0x02, 0x4a
	.zero		1
	.zero		1


	//----- nvinfo : EIATTR_EXIT_INSTR_OFFSETS
	.align		4
        /*00b8*/ 	.byte	0x04, 0x1c
        /*00ba*/ 	.short	(.L_231 - .L_230)


	//   ....[0]....
.L_230:
        /*00bc*/ 	.word	0x00000080


	//   ....[1]....
        /*00c0*/ 	.word	0x000000d0


	//   ....[2]....
        /*00c4*/ 	.word	0x00000c40


	//----- nvinfo : EIATTR_CRS_STACK_SIZE
	.align		4
.L_231:
        /*00c8*/ 	.byte	0x04, 0x1e
        /*00ca*/ 	.short	(.L_233 - .L_232)
.L_232:
        /*00cc*/ 	.word	0x00000000


	//----- nvinfo : EIATTR_CBANK_PARAM_SIZE
	.align		4
.L_233:
        /*00d0*/ 	.byte	0x03, 0x19
        /*00d2*/ 	.short	0x0040


	//----- nvinfo : EIATTR_PARAM_CBANK
	.align		4
        /*00d4*/ 	.byte	0x04, 0x0a
        /*00d6*/ 	.short	(.L_235 - .L_234)
	.align		4
.L_234:
        /*00d8*/ 	.word	index@(.nv.constant0._Z12alpha_kernelPfPKfiiiPKiiiPK7IntPairPK10Transition)
        /*00dc*/ 	.short	0x0380
        /*00de*/ 	.short	0x0040


	//----- nvinfo : EIATTR_SW_WAR
	.align		4
.L_235:
        /*00e0*/ 	.byte	0x04, 0x36
        /*00e2*/ 	.short	(.L_237 - .L_236)
.L_236:
        /*00e4*/ 	.word	0x00000008
.L_237:


//--------------------- .nv.info._Z18alpha_first_kernelPfiiiPKf --------------------------
	.section	.nv.info._Z18alpha_first_kernelPfiiiPKf,"",@"SHT_CUDA_INFO"
	.sectionflags	@""
	.align	4


	//----- nvinfo : EIATTR_CUDA_API_VERSION
	.align		4
        /*0000*/ 	.byte	0x04, 0x37
        /*0002*/ 	.short	(.L_239 - .L_238)
.L_238:
        /*0004*/ 	.word	0x00000082


	//----- nvinfo : EIATTR_KPARAM_INFO
	.align		4
.L_239:
        /*0008*/ 	.byte	0x04, 0x17
        /*000a*/ 	.short	(.L_241 - .L_240)
.L_240:
        /*000c*/ 	.word	0x00000000
        /*0010*/ 	.short	0x0004
        /*0012*/ 	.short	0x0018
        /*0014*/ 	.byte	0x00, 0xf5, 0x21, 0x00


	//----- nvinfo : EIATTR_KPARAM_INFO
	.align		4
.L_241:
        /*0018*/ 	.byte	0x04, 0x17
        /*001a*/ 	.short	(.L_243 - .L_242)
.L_242:
        /*001c*/ 	.word	0x00000000
        /*0020*/ 	.short	0x0003
        /*0022*/ 	.short	0x0010
        /*0024*/ 	.byte	0x00, 0xf0, 0x11, 0x00


	//----- nvinfo : EIATTR_KPARAM_INFO
	.align		4
.L_243:
        /*0028*/ 	.byte	0x04, 0x17
        /*002a*/ 	.short	(.L_245 - .L_244)
.L_244:
        /*002c*/ 	.word	0x00000000
        /*0030*/ 	.short	0x0002
        /*0032*/ 	.short	0x000c
        /*0034*/ 	.byte	0x00, 0xf0, 0x11, 0x00


	//----- nvinfo : EIATTR_KPARAM_INFO
	.align		4
.L_245:
        /*0038*/ 	.byte	0x04, 0x17
        /*003a*/ 	.short	(.L_247 - .L_246)
.L_246:
        /*003c*/ 	.word	0x00000000
        /*0040*/ 	.short	0x0001
        /*0042*/ 	.short	0x0008
        /*0044*/ 	.byte	0x00, 0xf0, 0x11, 0x00


	//----- nvinfo : EIATTR_KPARAM_INFO
	.align		4
.L_247:
        /*0048*/ 	.byte	0x04, 0x17
        /*004a*/ 	.short	(.L_249 - .L_248)
.L_248:
        /*004c*/ 	.word	0x00000000
        /*0050*/ 	.short	0x0000
        /*0052*/ 	.short	0x0000
        /*0054*/ 	.byte	0x00, 0xf5, 0x21, 0x00


	//----- nvinfo : EIATTR_SPARSE_MMA_MASK
	.align		4
.L_249:
        /*0058*/ 	.byte	0x03, 0x50
        /*005a*/ 	.short	0x0000


	//----- nvinfo : EIATTR_MAXREG_COUNT
	.align		4
        /*005c*/ 	.byte	0x03, 0x1b
        /*005e*/ 	.short	0x00ff


	//----- nvinfo : EIATTR_MERCURY_ISA_VERSION
	.align		4
        /*0060*/ 	.byte	0x03, 0x5f
        /*0062*/ 	.short	0x0101


	//----- nvinfo : EIATTR_VRC_CTA_INIT_COUNT
	.align		4
        /*0064*/ 	.byte	0x02, 0x4a
	.zero		1
	.zero		1


	//----- nvinfo : EIATTR_EXIT_INSTR_OFFSETS
	.align		4
        /*0068*/ 	.byte	0x04, 0x1c
        /*006a*/ 	.short	(.L_251 - .L_250)


	//   ....[0]....
.L_250:
        /*006c*/ 	.word	0x00000040


	//   ....[1]....
        /*0070*/ 	.word	0x00000150


	//----- nvinfo : EIATTR_CRS_STACK_SIZE
	.align		4
.L_251:
        /*0074*/ 	.byte	0x04, 0x1e
        /*0076*/ 	.short	(.L_253 - .L_252)
.L_252:
        /*0078*/ 	.word	0x00000000


	//----- nvinfo : EIATTR_CBANK_PARAM_SIZE
	.align		4
.L_253:
        /*007c*/ 	.byte	0x03, 0x19
        /*007e*/ 	.short	0x0020


	//----- nvinfo : EIATTR_PARAM_CBANK
	.align		4
        /*0080*/ 	.byte	0x04, 0x0a
        /*0082*/ 	.short	(.L_255 - .L_254)
	.align		4
.L_254:
        /*0084*/ 	.word	index@(.nv.constant0._Z18alpha_first_kernelPfiiiPKf)
        /*0088*/ 	.short	0x0380
        /*008a*/ 	.short	0x0020


	//----- nvinfo : EIATTR_SW_WAR
	.align		4
.L_255:
        /*008c*/ 	.byte	0x04, 0x36
        /*008e*/ 	.short	(.L_257 - .L_256)
.L_256:
        /*0090*/ 	.word	0x00000008
.L_257:


//--------------------- .nv.callgraph             --------------------------
	.section	.nv.callgraph,"",@"SHT_CUDA_CALLGRAPH"
	.align	4
	.sectionentsize	8
	.align		4
        /*0000*/ 	.word	0x00000000
	.align		4
        /*0004*/ 	.word	0xffffffff
	.align		4
        /*0008*/ 	.word	0x00000000
	.align		4
        /*000c*/ 	.word	0xfffffffe
	.align		4
        /*0010*/ 	.word	0x00000000
	.align		4
        /*0014*/ 	.word	0xfffffffd
	.align		4
        /*0018*/ 	.word	0x00000000
	.align		4
        /*001c*/ 	.word	0xfffffffc


//--------------------- .text._Z15beta_lld_kernalPKfiPf --------------------------
	.section	.text._Z15beta_lld_kernalPKfiPf,"ax",@progbits
	.align	128
        .global         _Z15beta_lld_kernalPKfiPf
        .type           _Z15beta_lld_kernalPKfiPf,@function
        .size           _Z15beta_lld_kernalPKfiPf,(.L_x_69 - _Z15beta_lld_kernalPKfiPf)
        .other          _Z15beta_lld_kernalPKfiPf,@"STO_CUDA_ENTRY STV_DEFAULT"
_Z15beta_lld_kernalPKfiPf:
.text._Z15beta_lld_kernalPKfiPf:
[----:B------:R-:W-:Y:S01]  /*0000*/  LDC R1, c[0x0][0x37c] ;  /* 0x0000df00ff017b82 */ /* 0x000fe20000000800 */
[----:B------:R-:W0:Y:S01]  /*0010*/  S2R R7, SR_TID.X ;  /* 0x0000000000077919 */ /* 0x000e220000002100 */
[----:B------:R-:W0:Y:S06]  /*0020*/  LDCU UR6, c[0x0][0x388] ;  /* 0x00007100ff0677ac */ /* 0x000e2c0008000800 */
[----:B------:R-:W1:Y:S01]  /*0030*/  LDC.64 R2, c[0x0][0x380] ;  /* 0x0000e000ff027b82 */ /* 0x000e620000000a00 */
[----:B------:R-:W2:Y:S01]  /*0040*/  LDCU.64 UR4, c[0x0][0x358] ;  /* 0x00006b00ff0477ac */ /* 0x000ea20008000a00 */
[----:B0-----:R-:W-:-:S05]  /*0050*/  IMAD R0, R7, UR6, RZ ;  /* 0x0000000607007c24 */ /* 0x001fca000f8e02ff */
[----:B------:R-:W-:-:S05]  /*0060*/  SHF.L.U32 R5, R0, 0x1, RZ ;  /* 0x0000000100057819 */ /* 0x000fca00000006ff */
[----:B-1----:R-:W-:Y:S02]  /*0070*/  IMAD.WIDE R2, R5, 0x4, R2 ;  /* 0x0000000405027825 */ /* 0x002fe400078e0202 */
[----:B------:R-:W0:Y:S04]  /*0080*/  LDC.64 R4, c[0x0][0x390] ;  /* 0x0000e400ff047b82 */ /* 0x000e280000000a00 */
[----:B--2---:R-:W2:Y:S01]  /*0090*/  LDG.E R3, desc[UR4][R2.64] ;  /* 0x0000000402037981 */ /* 0x004ea2000c1e1900 */
[----:B0-----:R-:W-:-:S05]  /*00a0*/  IMAD.WIDE.U32 R4, R7, 0x4, R4 ;  /* 0x0000000407047825 */ /* 0x001fca00078e0004 */
[----:B--2---:R-:W-:Y:S01]  /*00b0*/  STG.E desc[UR4][R4.64], R3 ;  /* 0x0000000304007986 */ /* 0x004fe2000c101904 */
[----:B------:R-:W-:Y:S05]  /*00c0*/  EXIT ;  /* 0x000000000000794d */ /* 0x000fea0003800000 */
.L_x_0:
[----:B------:R-:W-:-:S00]  /*00d0*/  BRA `(.L_x_0) ;  /* 0xfffffffc00fc7947 */ /* 0x000fc0000383ffff */
[----:B------:R-:W-:-:S00]  /*00e0*/  NOP ;  /* 0x0000000000007918 */ /* 0x000fc00000000000 */
        /* <DEDUP_REMOVED lines=9> */
.L_x_69:


//--------------------- .text._Z9copy_gradPfS_PKfPKiiiii --------------------------
	.section	.text._Z9copy_gradPfS_PKfPKiiiii,"ax",@progbits
	.align	128
        .global         _Z9copy_gradPfS_PKfPKiiiii
        .type           _Z9copy_gradPfS_PKfPKiiiii,@function
        .size           _Z9copy_gradPfS_PKfPKiiiii,(.L_x_70 - _Z9copy_gradPfS_PKfPKiiiii)
        .other          _Z9copy_gradPfS_PKfPKiiiii,@"STO_CUDA_ENTRY STV_DEFAULT"
_Z9copy_gradPfS_PKfPKiiiii:
.text._Z9copy_gradPfS_PKfPKiiiii:
[----:B------:R-:W-:Y:S01]  /*0000*/  LDC R1, c[0x0][0x37c] ;  /* 0x0000df00ff017b82 */ /* 0x000fe20000000800 */
[----:B------:R-:W0:Y:S07]  /*0010*/  S2R R5, SR_CTAID.X ;  /* 0x0000000000057919 */ /* 0x000e2e0000002500 */
[----:B------:R-:W0:Y:S01]  /*0020*/  LDC.64 R2, c[0x0][0x398] ;  /* 0x0000e600ff027b82 */ /* 0x000e220000000a00 */
[----:B------:R-:W1:Y:S01]  /*0030*/  LDCU.64 UR8, c[0x0][0x358] ;  /* 0x00006b00ff0877ac */ /* 0x000e620008000a00 */
[----:B------:R-:W2:Y:S01]  /*0040*/  LDCU UR4, c[0x0][0x3ac] ;  /* 0x00007580ff0477ac */ /* 0x000ea20008000800 */
[----:B0-----:R-:W-:-:S06]  /*0050*/  IMAD.WIDE.U32 R2, R5, 0x4, R2 ;  /* 0x0000000405027825 */ /* 0x001fcc00078e0002 */
[----:B-1----:R-:W2:Y:S02]  /*0060*/  LDG.E R2, desc[UR8][R2.64] ;  /* 0x0000000802027981 */ /* 0x002ea4000c1e1900 */
[----:B--2---:R-:W-:-:S13]  /*0070*/  ISETP.GT.AND P0, PT, R2, UR4, PT ;  /* 0x0000000402007c0c */ /* 0x004fda000bf04270 */
[----:B------:R-:W-:Y:S05]  /*0080*/  @!P0 EXIT ;  /* 0x000000000000894d */ /* 0x000fea0003800000 */
[----:B------:R-:W0:Y:S01]  /*0090*/  S2R R6, SR_TID.X ;  /* 0x0000000000067919 */ /* 0x000e220000002100 */
[----:B------:R-:W0:Y:S02]  /*00a0*/  LDCU UR5, c[0x0][0x3a4] ;  /* 0x00007480ff0577ac */ /* 0x000e240008000800 */
[----:B0-----:R-:W-:-:S13]  /*00b0*/  ISETP.GE.AND P0, PT, R6, UR5, PT ;  /* 0x0000000506007c0c */ /* 0x001fda000bf06270 */
[----:B------:R-:W-:Y:S05]  /*00c0*/  @P0 EXIT ;  /* 0x000000000000094d */ /* 0x000fea0003800000 */
[----:B------:R-:W0:Y:S01]  /*00d0*/  LDC.64 R2, c[0x0][0x390] ;  /* 0x0000e400ff027b82 */ /* 0x000e220000000a00 */
[----:B------:R-:W1:Y:S01]  /*00e0*/  LDCU UR11, c[0x0][0x3a8] ;  /* 0x00007500ff0b77ac */ /* 0x000e620008000800 */
[----:B------:R-:W2:Y:S01]  /*00f0*/  LDCU.64 UR6, c[0x0][0x380] ;  /* 0x00007000ff0677ac */ /* 0x000ea20008000a00 */
[----:B0-----:R-:W-:-:S05]  /*0100*/  IMAD.WIDE.U32 R2, R5, 0x4, R2 ;  /* 0x0000000405027825 */ /* 0x001fca00078e0002 */
[----:B------:R0:W5:Y:S01]  /*0110*/  LDG.E R0, desc[UR8][R2.64] ;  /* 0x0000000802007981 */ /* 0x000162000c1e1900 */
[----:B------:R-:W-:Y:S01]  /*0120*/  IMAD R4, R5, UR5, RZ ;  /* 0x0000000505047c24 */ /* 0x000fe2000f8e02ff */
[----:B------:R-:W-:Y:S02]  /*0130*/  UIMAD UR4, UR4, UR5, URZ ;  /* 0x00000005040472a4 */ /* 0x000fe4000f8e02ff */
[----:B--2---:R-:W-:Y:S01]  /*0140*/  UIADD3 UR5, UP0, UPT, UR6, 0x4, URZ ;  /* 0x0000000406057890 */ /* 0x004fe2000ff1e0ff */
[----:B-1----:R-:W-:Y:S01]  /*0150*/  IMAD R7, R4, UR11, RZ ;  /* 0x0000000b04077c24 */ /* 0x002fe2000f8e02ff */
[----:B------:R-:W-:Y:S01]  /*0160*/  USHF.R.S32.HI UR6, URZ, 0x1f, UR4 ;  /* 0x0000001fff067899 */ /* 0x000fe20008011404 */
[----:B------:R-:W1:Y:S03]  /*0170*/  LDCU UR10, c[0x0][0x360] ;  /* 0x00006c00ff0a77ac */ /* 0x000e660008000800 */
[----:B------:R-:W-:Y:S01]  /*0180*/  IADD3 R5, P0, PT, R7, UR4, RZ ;  /* 0x0000000407057c10 */ /* 0x000fe2000ff1e0ff */
[----:B------:R-:W-:-:S03]  /*0190*/  UIADD3.X UR4, UPT, UPT, URZ, UR7, URZ, UP0, !UPT ;  /* 0x00000007ff047290 */ /* 0x000fc600087fe4ff */
[----:B0-----:R-:W-:-:S09]  /*01a0*/  LEA.HI.X.SX32 R7, R7, UR6, 0x1, P0 ;  /* 0x0000000607077c11 */ /* 0x001fd200080f0eff */
.L_x_6:
[----:B0-----:R-:W-:Y:S01]  /*01b0*/  IADD3 R9, PT, PT, R4, R6, RZ ;  /* 0x0000000604097210 */ /* 0x001fe20007ffe0ff */
[----:B------:R-:W-:Y:S01]  /*01c0*/  HFMA2 R8, -RZ, RZ, 0, 0 ;  /* 0x00000000ff087431 */ /* 0x000fe200000001ff */
[----:B------:R-:W-:Y:S02]  /*01d0*/  MOV R11, 0xff800000 ;  /* 0xff800000000b7802 */ /* 0x000fe40000000f00 */
[----:B------:R-:W-:-:S07]  /*01e0*/  SHF.L.U32 R9, R9, 0x5, RZ ;  /* 0x0000000509097819 */ /* 0x000fce00000006ff */
.L_x_5:
[----:B0-----:R-:W-:Y:S02]  /*01f0*/  MOV R2, UR5 ;  /* 0x0000000500027c02 */ /* 0x001fe40008000f00 */
[----:B------:R-:W-:-:S03]  /*0200*/  MOV R3, UR4 ;  /* 0x0000000400037c02 */ /* 0x000fc60008000f00 */
[----:B------:R-:W-:-:S05]  /*0210*/  IMAD.WIDE R2, R9, 0x4, R2 ;  /* 0x0000000409027825 */ /* 0x000fca00078e0202 */
[----:B------:R-:W2:Y:S04]  /*0220*/  LDG.E R12, desc[UR8][R2.64+-0x4] ;  /* 0xfffffc08020c7981 */ /* 0x000ea8000c1e1900 */
[----:B------:R-:W3:Y:S01]  /*0230*/  LDG.E R10, desc[UR8][R2.64] ;  /* 0x00000008020a7981 */ /* 0x000ee2000c1e1900 */
[----:B------:R-:W-:Y:S01]  /*0240*/  MOV R13, 0xff800000 ;  /* 0xff800000000d7802 */ /* 0x000fe20000000f00 */
[----:B------:R-:W-:Y:S01]  /*0250*/  BSSY.RECONVERGENT B0, `(.L_x_1) ;  /* 0x0000035000007945 */ /* 0x000fe20003800200 */
[----:B------:R-:W-:Y:S02]  /*0260*/  IADD3 R8, PT, PT, R8, 0x2, RZ ;  /* 0x0000000208087810 */ /* 0x000fe40007ffe0ff */
[----:B------:R-:W-:Y:S01]  /*0270*/  MOV R15, R11 ;  /* 0x0000000b000f7202 */ /* 0x000fe20000000f00 */
[----:B------:R0:W-:Y:S01]  /*0280*/  STG.E desc[UR8][R2.64+-0x4], R13 ;  /* 0xfffffc0d02007986 */ /* 0x0001e2000c101908 */
[----:B------:R-:W-:-:S02]  /*0290*/  ISETP.NE.AND P0, PT, R8, 0x20, PT ;  /* 0x000000200800780c */ /* 0x000fc40003f05270 */
[----:B--2---:R-:W-:Y:S02]  /*02a0*/  FSETP.NEU.AND P2, PT, R12, -INF , PT ;  /* 0xff8000000c00780b */ /* 0x004fe40003f4d000 */
[----:B---3--:R-:W-:-:S11]  /*02b0*/  FSETP.NEU.AND P1, PT, R10, -INF , PT ;  /* 0xff8000000a00780b */ /* 0x008fd60003f2d000 */
[----:B0-----:R-:W-:Y:S05]  /*02c0*/  @!P2 BRA `(.L_x_2) ;  /* 0x0000000000b4a947 */ /* 0x001fea0003800000 */
[----:B------:R-:W-:Y:S02]  /*02d0*/  FSETP.NEU.AND P2, PT, R11, -INF , PT ;  /* 0xff8000000b00780b */ /* 0x000fe40003f4d000 */
[----:B------:R-:W-:-:S11]  /*02e0*/  MOV R15, R12 ;  /* 0x0000000c000f7202 */ /* 0x000fd60000000f00 */
[----:B------:R-:W-:Y:S05]  /*02f0*/  @!P2 BRA `(.L_x_2) ;  /* 0x0000000000a8a947 */ /* 0x000fea0003800000 */
[----:B------:R-:W-:Y:S02]  /*0300*/  HFMA2 R15, -RZ, RZ, 0.96630859375, -0.0022525787353515625 ;  /* 0x3bbb989dff0f7431 */ /* 0x000fe400000001ff */
[C---:B------:R-:W-:Y:S01]  /*0310*/  FADD R14, R12.reuse, -R11 ;  /* 0x8000000b0c0e7221 */ /* 0x040fe20000000000 */
[----:B------:R-:W-:Y:S01]  /*0320*/  MOV R16, 0x437c0000 ;  /* 0x437c000000107802 */ /* 0x000fe20000000f00 */
[----:B------:R-:W-:Y:S01]  /*0330*/  HFMA2 R19, -RZ, RZ, 1.625, 0 ;  /* 0x3e800000ff137431 */ /* 0x000fe200000001ff */
[----:B------:R-:W-:Y:S02]  /*0340*/  MOV R21, 0x3d39bf78 ;  /* 0x3d39bf7800157802 */ /* 0x000fe40000000f00 */
[----:B------:R-:W-:Y:S01]  /*0350*/  FSETP.GT.AND P3, PT, R12, R11, PT ;  /* 0x0000000b0c00720b */ /* 0x000fe20003f64000 */
[----:B------:R-:W-:-:S03]  /*0360*/  FFMA.SAT R15, |R14|, -R15, 0.5 ;  /* 0x3f0000000e0f7423 */ /* 0x000fc60000002a0f */
[----:B------:R-:W-:Y:S01]  /*0370*/  FSEL R12, R12, R11, P3 ;  /* 0x0000000b0c0c7208 */ /* 0x000fe20001800000 */
[----:B------:R-:W-:-:S04]  /*0380*/  FFMA.RM R15, R15, R16, 12582913 ;  /* 0x4b4000010f0f7423 */ /* 0x000fc80000004010 */
[----:B------:R-:W-:-:S04]  /*0390*/  FADD R17, R15, -12583039 ;  /* 0xcb40007f0f117421 */ /* 0x000fc80000000000 */
[----:B------:R-:W-:-:S04]  /*03a0*/  FFMA R17, |R14|, -1.4426950216293334961, -R17 ;  /* 0xbfb8aa3b0e117823 */ /* 0x000fc80000000a11 */
[----:B------:R-:W-:Y:S01]  /*03b0*/  FFMA R17, |R14|, -1.925963033500011079e-08, R17 ;  /* 0xb2a570600e117823 */ /* 0x000fe20000000211 */
[----:B------:R-:W-:-:S05]  /*03c0*/  SHF.L.U32 R14, R15, 0x17, RZ ;  /* 0x000000170f0e7819 */ /* 0x000fca00000006ff */
[----:B------:R-:W0:Y:S02]  /*03d0*/  MUFU.EX2 R17, R17 ;  /* 0x0000001100117308 */ /* 0x000e240000000800 */
[----:B0-----:R-:W-:-:S04]  /*03e0*/  FMUL R14, R14, R17 ;  /* 0x000000110e0e7220 */ /* 0x001fc80000400000 */
[C---:B------:R-:W-:Y:S01]  /*03f0*/  FADD.RZ R15, R14.reuse, 1 ;  /* 0x3f8000000e0f7421 */ /* 0x040fe2000000c000 */
[----:B------:R-:W-:-:S04]  /*0400*/  ISETP.GE.U32.AND P2, PT, R14, 0x7f800000, PT ;  /* 0x7f8000000e00780c */ /* 0x000fc80003f46070 */
[----:B------:R-:W-:Y:S02]  /*0410*/  IADD3 R15, PT, PT, R15, -0x3f400000, RZ ;  /* 0xc0c000000f0f7810 */ /* 0x000fe40007ffe0ff */
[----:B------:R-:W-:Y:S02]  /*0420*/  ISETP.GT.AND P4, PT, R14, -0x40800000, P2 ;  /* 0xbf8000000e00780c */ /* 0x000fe40001784270 */
[----:B------:R-:W-:-:S04]  /*0430*/  LOP3.LUT R15, R15, 0xff800000, RZ, 0xc0, !PT ;  /* 0xff8000000f0f7812 */ /* 0x000fc800078ec0ff */
[----:B------:R-:W-:Y:S01]  /*0440*/  IADD3 R18, PT, PT, -R15, 0x40800000, RZ ;  /* 0x408000000f127810 */ /* 0x000fe20007ffe1ff */
[----:B------:R-:W-:Y:S01]  /*0450*/  IMAD.IADD R16, R14, 0x1, -R15 ;  /* 0x000000010e107824 */ /* 0x000fe200078e0a0f */
[----:B------:R-:W-:-:S03]  /*0460*/  I2FP.F32.S32 R15, R15 ;  /* 0x0000000f000f7245 */ /* 0x000fc60000201400 */
[----:B------:R-:W-:Y:S02]  /*0470*/  FFMA R19, R18, R19, -1 ;  /* 0xbf80000012137423 */ /* 0x000fe40000000013 */
[----:B------:R-:W-:Y:S02]  /*0480*/  FMUL R15, R15, 1.1920928955078125e-07 ;  /* 0x340000000f0f7820 */ /* 0x000fe40000400000 */
[----:B------:R-:W-:-:S04]  /*0490*/  FADD R16, R16, R19 ;  /* 0x0000001310107221 */ /* 0x000fc80000000000 */
[----:B------:R-:W-:-:S04]  /*04a0*/  FFMA R17, R16, -R21, 0.10546888411045074463 ;  /* 0x3dd8001210117423 */ /* 0x000fc80000000815 */
[----:B------:R-:W-:-:S04]  /*04b0*/  FFMA R17, R16, R17, -0.13229703903198242188 ;  /* 0xbe0778e010117423 */ /* 0x000fc80000000011 */
[----:B------:R-:W-:-:S04]  /*04c0*/  FFMA R17, R16, R17, 0.14491446316242218018 ;  /* 0x3e14647510117423 */ /* 0x000fc80000000011 */
[----:B------:R-:W-:-:S04]  /*04d0*/  FFMA R17, R16, R17, -0.16641564667224884033 ;  /* 0xbe2a68dd10117423 */ /* 0x000fc80000000011 */
[----:B------:R-:W-:-:S04]  /*04e0*/  FFMA R17, R16, R17, 0.19988867640495300293 ;  /* 0x3e4caf9e10117423 */ /* 0x000fc80000000011 */
[----:B------:R-:W-:-:S04]  /*04f0*/  FFMA R17, R16, R17, -0.25000196695327758789 ;  /* 0xbe80004210117423 */ /* 0x000fc80000000011 */
[----:B------:R-:W-:-:S04]  /*0500*/  FFMA R17, R16, R17, 0.33333510160446166992 ;  /* 0x3eaaaae610117423 */ /* 0x000fc80000000011 */
[----:B------:R-:W-:-:S04]  /*0510*/  FFMA R17, R16, R17, -0.5 ;  /* 0xbf00000010117423 */ /* 0x000fc80000000011 */
[----:B------:R-:W-:-:S04]  /*0520*/  FMUL R17, R16, R17 ;  /* 0x0000001110117220 */ /* 0x000fc80000400000 */
[----:B------:R-:W-:Y:S01]  /*0530*/  FFMA R16, R16, R17, R16 ;  /* 0x0000001110107223 */ /* 0x000fe20000000010 */
[----:B------:R-:W-:-:S03]  /*0540*/  @P2 MOV R17, 0x7f800000 ;  /* 0x7f80000000112802 */ /* 0x000fc60000000f00 */
[----:B------:R-:W-:Y:S02]  /*0550*/  FFMA R15, R15, 0.69314718246459960938, R16 ;  /* 0x3f3172180f0f7823 */ /* 0x000fe40000000010 */
[C---:B------:R-:W-:Y:S01]  /*0560*/  @P4 FFMA R15, R14.reuse, R17, +INF ;  /* 0x7f8000000e0f4423 */ /* 0x040fe20000000011 */
[----:B------:R-:W-:-:S04]  /*0570*/  @P2 FSETP.NEU.AND P4, PT, R14, RZ, PT ;  /* 0x000000ff0e00220b */ /* 0x000fc80003f8d000 */
[----:B------:R-:W-:-:S05]  /*0580*/  @P2 FSEL R15, R15, -RZ, P4 ;  /* 0x800000ff0f0f2208 */ /* 0x000fca0002000000 */
[----:B------:R-:W-:-:S07]  /*0590*/  FADD R15, R12, R15 ;  /* 0x0000000f0c0f7221 */ /* 0x000fce0000000000 */
.L_x_2:
[----:B-1----:R-:W-:Y:S05]  /*05a0*/  BSYNC.RECONVERGENT B0 ;  /* 0x0000000000007941 */ /* 0x002fea0003800200 */
.L_x_1:
[----:B------:R-:W-:Y:S01]  /*05b0*/  BSSY.RECONVERGENT B0, `(.L_x_3) ;  /* 0x0000030000007945 */ /* 0x000fe20003800200 */
[----:B------:R-:W-:-:S03]  /*05c0*/  MOV R11, R15 ;  /* 0x0000000f000b7202 */ /* 0x000fc60000000f00 */
[----:B------:R-:W-:Y:S05]  /*05d0*/  @!P1 BRA `(.L_x_4) ;  /* 0x0000000000b49947 */ /* 0x000fea0003800000 */
[----:B------:R-:W-:Y:S02]  /*05e0*/  FSETP.NEU.AND P1, PT, R15, -INF , PT ;  /* 0xff8000000f00780b */ /* 0x000fe40003f2d000 */
[----:B------:R-:W-:-:S11]  /*05f0*/  MOV R11, R10 ;  /* 0x0000000a000b7202 */ /* 0x000fd60000000f00 */
[----:B------:R-:W-:Y:S05]  /*0600*/  @!P1 BRA `(.L_x_4) ;  /* 0x0000000000a89947 */ /* 0x000fea0003800000 */
[----:B------:R-:W-:Y:S02]  /*0610*/  HFMA2 R12, -RZ, RZ, 0.96630859375, -0.0022525787353515625 ;  /* 0x3bbb989dff0c7431 */ /* 0x000fe400000001ff */
[C---:B------:R-:W-:Y:S01]  /*0620*/  FADD R11, R10.reuse, -R15 ;  /* 0x8000000f0a0b7221 */ /* 0x040fe20000000000 */
[----:B------:R-:W-:Y:S01]  /*0630*/  MOV R17, 0x437c0000 ;  /* 0x437c000000117802 */ /* 0x000fe20000000f00 */
[----:B------:R-:W-:Y:S02]  /*0640*/  IMAD.MOV.U32 R18, RZ, RZ, 0x3e800000 ;  /* 0x3e800000ff127424 */ /* 0x000fe400078e00ff */
[----:B------:R-:W-:Y:S01]  /*0650*/  HFMA2 R19, -RZ, RZ, 1.3056640625, -1.8671875 ;  /* 0x3d39bf78ff137431 */ /* 0x000fe200000001ff */
[----:B------:R-:W-:Y:S01]  /*0660*/  FSETP.GT.AND P1, PT, R10, R15, PT ;  /* 0x0000000f0a00720b */ /* 0x000fe20003f24000 */
[----:B------:R-:W-:-:S04]  /*0670*/  FFMA.SAT R12, |R11|, -R12, 0.5 ;  /* 0x3f0000000b0c7423 */ /* 0x000fc80000002a0c */
        /* <DEDUP_REMOVED lines=12> */
[----:B------:R-:W-:Y:S02]  /*0740*/  IADD3 R17, PT, PT, -R12, 0x40800000, RZ ;  /* 0x408000000c117810 */ /* 0x000fe40007ffe1ff */
[-C--:B------:R-:W-:Y:S02]  /*0750*/  IADD3 R16, PT, PT, R11, -R12.reuse, RZ ;  /* 0x8000000c0b107210 */ /* 0x080fe40007ffe0ff */
[----:B------:R-:W-:Y:S01]  /*0760*/  I2FP.F32.S32 R12, R12 ;  /* 0x0000000c000c7245 */ /* 0x000fe20000201400 */
[----:B------:R-:W-:Y:S01]  /*0770*/  FFMA R17, R17, R18, -1 ;  /* 0xbf80000011117423 */ /* 0x000fe20000000012 */
[----:B------:R-:W-:-:S03]  /*0780*/  @P2 MOV R14, 0x7f800000 ;  /* 0x7f800000000e2802 */ /* 0x000fc60000000f00 */
[----:B------:R-:W-:Y:S01]  /*0790*/  FADD R16, R16, R17 ;  /* 0x0000001110107221 */ /* 0x000fe20000000000 */
[----:B------:R-:W-:-:S03]  /*07a0*/  FMUL R12, R12, 1.1920928955078125e-07 ;  /* 0x340000000c0c7820 */ /* 0x000fc60000400000 */
        /* <DEDUP_REMOVED lines=9> */
[----:B------:R-:W-:-:S04]  /*0840*/  FFMA R17, R16, R17, R16 ;  /* 0x0000001110117223 */ /* 0x000fc80000000010 */
[----:B------:R-:W-:Y:S01]  /*0850*/  FFMA R12, R12, 0.69314718246459960938, R17 ;  /* 0x3f3172180c0c7823 */ /* 0x000fe20000000011 */
[C---:B------:R-:W-:Y:S01]  /*0860*/  @P3 FFMA R12, R11.reuse, R14, +INF ;  /* 0x7f8000000b0c3423 */ /* 0x040fe2000000000e */
[----:B------:R-:W-:Y:S02]  /*0870*/  @P2 FSETP.NEU.AND P3, PT, R11, RZ, PT ;  /* 0x000000ff0b00220b */ /* 0x000fe40003f6d000 */
[----:B------:R-:W-:Y:S02]  /*0880*/  FSEL R11, R10, R15, P1 ;  /* 0x0000000f0a0b7208 */ /* 0x000fe40000800000 */
[----:B------:R-:W-:-:S05]  /*0890*/  @P2 FSEL R12, R12, -RZ, P3 ;  /* 0x800000ff0c0c2208 */ /* 0x000fca0001800000 */
[----:B------:R-:W-:-:S07]  /*08a0*/  FADD R11, R11, R12 ;  /* 0x0000000c0b0b7221 */ /* 0x000fce0000000000 */
.L_x_4:
[----:B------:R-:W-:Y:S05]  /*08b0*/  BSYNC.RECONVERGENT B0 ;  /* 0x0000000000007941 */ /* 0x000fea0003800200 */
.L_x_3:
[----:B------:R0:W-:Y:S01]  /*08c0*/  STG.E desc[UR8][R2.64], R13 ;  /* 0x0000000d02007986 */ /* 0x0001e2000c101908 */
[----:B------:R-:W-:Y:S01]  /*08d0*/  IADD3 R9, PT, PT, R9, 0x2, RZ ;  /* 0x0000000209097810 */ /* 0x000fe20007ffe0ff */
[----:B------:R-:W-:Y:S06]  /*08e0*/  @P0 BRA `(.L_x_5) ;  /* 0xfffffff800400947 */ /* 0x000fec000383ffff */
[----:B0-----:R-:W-:Y:S02]  /*08f0*/  HFMA2 R2, -RZ, RZ, 0.96630859375, -0.0022525787353515625 ;  /* 0x3bbb989dff027431 */ /* 0x001fe400000001ff */
[----:B-----5:R-:W-:Y:S01]  /*0900*/  FADD R11, -R0, R11 ;  /* 0x0000000b000b7221 */ /* 0x020fe20000000100 */
[----:B------:R-:W-:Y:S01]  /*0910*/  MOV R3, 0x437c0000 ;  /* 0x437c000000037802 */ /* 0x000fe20000000f00 */
[----:B------:R-:W0:Y:S01]  /*0920*/  LDCU.64 UR6, c[0x0][0x388] ;  /* 0x00007100ff0677ac */ /* 0x000e220008000a00 */
[----:B------:R-:W-:-:S04]  /*0930*/  IADD3 R9, P0, PT, R6, R5, RZ ;  /* 0x0000000506097210 */ /* 0x000fc80007f1e0ff */
[C---:B------:R-:W-:Y:S01]  /*0940*/  LEA.HI.X.SX32 R10, R6.reuse, R7, 0x1, P0 ;  /* 0x00000007060a7211 */ /* 0x040fe200000f0eff */
[----:B------:R-:W-:Y:S01]  /*0950*/  FFMA.SAT R2, R11, R2, 0.5 ;  /* 0x3f0000000b027423 */ /* 0x000fe20000002002 */
[----:B------:R-:W-:-:S03]  /*0960*/  IADD3 R6, PT, PT, R6, UR10, RZ ;  /* 0x0000000a06067c10 */ /* 0x000fc6000fffe0ff */
[----:B------:R-:W-:-:S04]  /*0970*/  FFMA.RM R3, R2, R3, 12582913 ;  /* 0x4b40000102037423 */ /* 0x000fc80000004003 */
[C---:B------:R-:W-:Y:S01]  /*0980*/  FADD R2, R3.reuse, -12583039 ;  /* 0xcb40007f03027421 */ /* 0x040fe20000000000 */
[----:B------:R-:W-:-:S03]  /*0990*/  SHF.L.U32 R8, R3, 0x17, RZ ;  /* 0x0000001703087819 */ /* 0x000fc600000006ff */
[----:B------:R-:W-:-:S04]  /*09a0*/  FFMA R2, R11, 1.4426950216293334961, -R2 ;  /* 0x3fb8aa3b0b027823 */ /* 0x000fc80000000802 */
[----:B------:R-:W-:Y:S01]  /*09b0*/  FFMA R11, R11, 1.925963033500011079e-08, R2 ;  /* 0x32a570600b0b7823 */ /* 0x000fe20000000002 */
[C---:B0-----:R-:W-:Y:S01]  /*09c0*/  LEA R2, P0, R9.reuse, UR6, 0x2 ;  /* 0x0000000609027c11 */ /* 0x041fe2000f8010ff */
[----:B------:R-:W0:Y:S03]  /*09d0*/  LDCU UR6, c[0x0][0x3a4] ;  /* 0x00007480ff0677ac */ /* 0x000e260008000800 */
[----:B------:R-:W-:Y:S01]  /*09e0*/  LEA.HI.X R3, R9, UR7, R10, 0x2, P0 ;  /* 0x0000000709037c11 */ /* 0x000fe200080f140a */
[----:B------:R-:W1:Y:S01]  /*09f0*/  MUFU.EX2 R11, R11 ;  /* 0x0000000b000b7308 */ /* 0x000e620000000800 */
[----:B0-----:R-:W-:Y:S01]  /*0a00*/  ISETP.GE.AND P0, PT, R6, UR6, PT ;  /* 0x0000000606007c0c */ /* 0x001fe2000bf06270 */
[----:B-1----:R-:W-:-:S05]  /*0a10*/  FMUL R9, R8, R11 ;  /* 0x0000000b08097220 */ /* 0x002fca0000400000 */
[----:B------:R0:W-:Y:S07]  /*0a20*/  STG.E desc[UR8][R2.64], R9 ;  /* 0x0000000902007986 */ /* 0x0001ee000c101908 */
[----:B------:R-:W-:Y:S05]  /*0a30*/  @!P0 BRA `(.L_x_6) ;  /* 0xfffffff400dc8947 */ /* 0x000fea000383ffff */
[----:B------:R-:W-:Y:S05]  /*0a40*/  EXIT ;  /* 0x000000000000794d */ /* 0x000fea0003800000 */
.L_x_7:
        /* <DEDUP_REMOVED lines=11> */
.L_x_70:


//--------------------- .text._Z11beta_kernelPfPKfS1_S_iiiPKiiiPK7IntPairPK10Transition --------------------------
	.section	.text._Z11beta_kernelPfPKfS1_S_iiiPKiiiPK7IntPairPK10Transition,"ax",@progbits
	.align	128
        .global         _Z11beta_kernelPfPKfS1_S_iiiPKiiiPK7IntPairPK10Transition
        .type           _Z11beta_kernelPfPKfS1_S_iiiPKiiiPK7IntPairPK10Transition,@function
        .size           _Z11beta_kernelPfPKfS1_S_iiiPKiiiPK7IntPairPK10Transition,(.L_x_71 - _Z11beta_kernelPfPKfS1_S_iiiPKiiiPK7IntPairPK10Transition)
        .other          _Z11beta_kernelPfPKfS1_S_iiiPKiiiPK7IntPairPK10Transition,@"STO_CUDA_ENTRY STV_DEFAULT"
_Z11beta_kernelPfPKfS1_S_iiiPKiiiPK7IntPairPK10Transition:
.text._Z11beta_kernelPfPKfS1_S_iiiPKiiiPK7IntPairPK10Transition:
        /* <DEDUP_REMOVED lines=10> */
[----:B------:R-:W0:Y:S08]  /*00a0*/  LDC.64 R12, c[0x0][0x3b8] ;  /* 0x0000ee00ff0c7b82 */ /* 0x000e300000000a00 */
[----:B------:R-:W1:Y:S01]  /*00b0*/  LDC R3, c[0x0][0x3a4] ;  /* 0x0000e900ff037b82 */ /* 0x000e620000000800 */
[----:B0-----:R-:W-:Y:S01]  /*00c0*/  ISETP.GE.AND P0, PT, R16, R12, PT ;  /* 0x0000000c1000720c */ /* 0x001fe20003f06270 */
[----:B-1----:R-:W-:-:S12]  /*00d0*/  IMAD R17, R15, R3, UR7 ;  /* 0x000000070f117e24 */ /* 0x002fd8000f8e0203 */
[----:B------:R-:W-:Y:S05]  /*00e0*/  @P0 EXIT ;  /* 0x000000000000094d */ /* 0x000fea0003800000 */
[----:B------:R-:W-:Y:S01]  /*00f0*/  UIADD3 UR5, UPT, UPT, UR7, 0x1, URZ ;  /* 0x0000000107057890 */ /* 0x000fe2000fffe0ff */
[C---:B------:R-:W-:Y:S01]  /*0100*/  IMAD R0, R15.reuse, R12, RZ ;  /* 0x0000000c0f007224 */ /* 0x040fe200078e02ff */
[----:B------:R-:W-:Y:S01]  /*0110*/  ULEA.HI UR4, UR7, UR7, URZ, 0x1 ;  /* 0x0000000707047291 */ /* 0x000fe2000f8f08ff */
[----:B------:R-:W-:Y:S01]  /*0120*/  IMAD R15, R15, R13, RZ ;  /* 0x0000000d0f0f7224 */ /* 0x000fe200078e02ff */
[----:B------:R-:W-:Y:S01]  /*0130*/  ULEA.HI UR6, UR5, UR5, URZ, 0x1 ;  /* 0x0000000505067291 */ /* 0x000fe2000f8f08ff */
[C---:B------:R-:W-:Y:S01]  /*0140*/  IMAD R3, R0.reuse, R3, R0 ;  /* 0x0000000300037224 */ /* 0x040fe200078e0200 */
[----:B------:R-:W-:Y:S01]  /*0150*/  ULOP3.LUT UR4, UR4, 0xfffffffe, URZ, 0xc0, !UPT ;  /* 0xfffffffe04047892 */ /* 0x000fe2000f8ec0ff */
[----:B------:R-:W-:Y:S01]  /*0160*/  SHF.L.U32 R5, R0, 0x1, RZ ;  /* 0x0000000100057819 */ /* 0x000fe200000006ff */
[----:B------:R-:W-:Y:S01]  /*0170*/  ULOP3.LUT UR6, UR6, 0xfffffffe, URZ, 0xc0, !UPT ;  /* 0xfffffffe06067892 */ /* 0x000fe2000f8ec0ff */
[----:B------:R-:W-:Y:S01]  /*0180*/  SHF.L.U32 R15, R15, 0x5, RZ ;  /* 0x000000050f0f7819 */ /* 0x000fe200000006ff */
[----:B------:R-:W-:-:S02]  /*0190*/  UIADD3 UR4, UPT, UPT, -UR4, UR7, URZ ;  /* 0x0000000704047290 */ /* 0x000fc4000fffe1ff */
[C---:B------:R-:W-:Y:S01]  /*01a0*/  IMAD R14, R12.reuse, UR7, R3 ;  /* 0x000000070c0e7c24 */ /* 0x040fe2000f8e0203 */
[----:B------:R-:W-:Y:S01]  /*01b0*/  UIADD3 UR6, UPT, UPT, UR5, -UR6, URZ ;  /* 0x8000000605067290 */ /* 0x000fe2000fffe0ff */
[----:B------:R-:W-:Y:S02]  /*01c0*/  LOP3.LUT R11, R15, 0x1f, R16, 0xf8, !PT ;  /* 0x0000001f0f0b7812 */ /* 0x000fe400078ef810 */
[----:B------:R-:W-:-:S03]  /*01d0*/  IMAD R13, R12, UR4, R5 ;  /* 0x000000040c0d7c24 */ /* 0x000fc6000f8e0205 */
[----:B------:R-:W-:-:S07]  /*01e0*/  IMAD R12, R12, UR6, R5 ;  /* 0x000000060c0c7c24 */ /* 0x000fce000f8e0205 */
.L_x_20:
[----:B0-----:R-:W0:Y:S02]  /*01f0*/  LDC.64 R2, c[0x0][0x3c0] ;  /* 0x0000f000ff027b82 */ /* 0x001e240000000a00 */
[----:B0-----:R-:W-:-:S05]  /*0200*/  IMAD.WIDE R2, R16, 0x8, R2 ;  /* 0x0000000810027825 */ /* 0x001fca00078e0202 */
[----:B------:R-:W2:Y:S04]  /*0210*/  LDG.E R8, desc[UR8][R2.64] ;  /* 0x0000000802087981 */ /* 0x000ea8000c1e1900 */
[----:B------:R-:W2:Y:S01]  /*0220*/  LDG.E R10, desc[UR8][R2.64+0x4] ;  /* 0x00000408020a7981 */ /* 0x000ea2000c1e1900 */
[----:B------:R-:W-:Y:S01]  /*0230*/  BSSY B0, `(.L_x_8) ;  /* 0x00000c5000007945 */ /* 0x000fe20003800000 */
[----:B------:R-:W-:Y:S02]  /*0240*/  MOV R9, 0xff800000 ;  /* 0xff80000000097802 */ /* 0x000fe40000000f00 */
[----:B--2---:R-:W-:-:S13]  /*0250*/  ISETP.GT.AND P0, PT, R8, R10, PT ;  /* 0x0000000a0800720c */ /* 0x004fda0003f04270 */
[----:B------:R-:W-:Y:S05]  /*0260*/  @P0 BRA `(.L_x_9) ;  /* 0x0000000c00040947 */ /* 0x000fea0003800000 */
[----:B------:R-:W-:Y:S02]  /*0270*/  IADD3 R0, PT, PT, R14, R16, RZ ;  /* 0x000000100e007210 */ /* 0x000fe40007ffe0ff */
[----:B------:R-:W-:Y:S02]  /*0280*/  MOV R18, 0xff800000 ;  /* 0xff80000000127802 */ /* 0x000fe40000000f00 */
[----:B------:R-:W-:-:S07]  /*0290*/  MOV R9, 0xff800000 ;  /* 0xff80000000097802 */ /* 0x000fce0000000f00 */
.L_x_19:
[----:B------:R-:W0:Y:S01]  /*02a0*/  LDC.64 R2, c[0x0][0x3c8] ;  /* 0x0000f200ff027b82 */ /* 0x000e220000000a00 */
[----:B------:R-:W1:Y:S07]  /*02b0*/  LDCU UR4, c[0x0][0x3bc] ;  /* 0x00007780ff0477ac */ /* 0x000e6e0008000800 */
[----:B------:R-:W2:Y:S08]  /*02c0*/  LDC.64 R6, c[0x0][0x380] ;  /* 0x0000e000ff067b82 */ /* 0x000eb00000000a00 */
[----:B------:R-:W3:Y:S01]  /*02d0*/  LDC.64 R4, c[0x0][0x390] ;  /* 0x0000e400ff047b82 */ /* 0x000ee20000000a00 */
[----:B0-----:R-:W-:-:S05]  /*02e0*/  IMAD.WIDE R2, R8, 0xc, R2 ;  /* 0x0000000c08027825 */ /* 0x001fca00078e0202 */
[----:B------:R-:W4:Y:S04]  /*02f0*/  LDG.E R19, desc[UR8][R2.64+0x8] ;  /* 0x0000080802137981 */ /* 0x000f28000c1e1900 */
[----:B------:R-:W1:Y:S01]  /*0300*/  LDG.E R20, desc[UR8][R2.64+0x4] ;  /* 0x0000040802147981 */ /* 0x000e62000c1e1900 */
[----:B----4-:R-:W-:Y:S01]  /*0310*/  IADD3 R19, PT, PT, R12, R19, RZ ;  /* 0x000000130c137210 */ /* 0x010fe20007ffe0ff */
[----:B-1----:R-:W-:-:S04]  /*0320*/  IMAD R21, R17, UR4, R20 ;  /* 0x0000000411157c24 */ /* 0x002fc8000f8e0214 */
[----:B--2---:R-:W-:Y:S02]  /*0330*/  IMAD.WIDE R6, R19, 0x4, R6 ;  /* 0x0000000413067825 */ /* 0x004fe400078e0206 */
[----:B------:R-:W2:Y:S02]  /*0340*/  LDG.E R19, desc[UR8][R2.64] ;  /* 0x0000000802137981 */ /* 0x000ea4000c1e1900 */
[----:B---3--:R-:W-:Y:S02]  /*0350*/  IMAD.WIDE R4, R21, 0x4, R4 ;  /* 0x0000000415047825 */ /* 0x008fe400078e0204 */
[----:B------:R-:W2:Y:S04]  /*0360*/  LDG.E R6, desc[UR8][R6.64] ;  /* 0x0000000806067981 */ /* 0x000ea8000c1e1900 */
[----:B------:R-:W3:Y:S01]  /*0370*/  LDG.E R4, desc[UR8][R4.64] ;  /* 0x0000000804047981 */ /* 0x000ee2000c1e1900 */
[----:B------:R-:W-:Y:S01]  /*0380*/  BSSY.RECONVERGENT B1, `(.L_x_10) ;  /* 0x0000032000017945 */ /* 0x000fe20003800200 */
[----:B--2---:R-:W-:-:S04]  /*0390*/  FADD R19, R6, R19 ;  /* 0x0000001306137221 */ /* 0x004fc80000000000 */
[----:B---3--:R-:W-:-:S05]  /*03a0*/  FADD R19, R19, R4 ;  /* 0x0000000413137221 */ /* 0x008fca0000000000 */
[----:B------:R-:W-:-:S13]  /*03b0*/  FSETP.NEU.AND P0, PT, R19, -INF , PT ;  /* 0xff8000001300780b */ /* 0x000fda0003f0d000 */
[----:B------:R-:W-:Y:S05]  /*03c0*/  @!P0 BRA `(.L_x_11) ;  /* 0x0000000000b48947 */ /* 0x000fea0003800000 */
        /* <DEDUP_REMOVED lines=26> */
[----:B------:R-:W-:-:S04]  /*0570*/  FFMA R7, R6, R7, -1 ;  /* 0xbf80000006077423 */ /* 0x000fc80000000007 */
        /* <DEDUP_REMOVED lines=18> */
.L_x_11:
[----:B------:R-:W-:Y:S05]  /*06a0*/  BSYNC.RECONVERGENT B1 ;  /* 0x0000000000017941 */ /* 0x000fea0003800200 */
.L_x_10:
[----:B------:R-:W0:Y:S01]  /*06b0*/  LDCU.64 UR4, c[0x0][0x398] ;  /* 0x00007300ff0477ac */ /* 0x000e220008000a00 */
[----:B------:R-:W1:Y:S01]  /*06c0*/  LDC.64 R4, c[0x0][0x388] ;  /* 0x0000e200ff047b82 */ /* 0x000e620000000a00 */
[----:B------:R-:W-:-:S04]  /*06d0*/  SHF.L.U32 R20, R20, 0x5, RZ ;  /* 0x0000000514147819 */ /* 0x000fc800000006ff */
[----:B------:R-:W-:Y:S02]  /*06e0*/  SHF.R.S32.HI R2, RZ, 0x1f, R20 ;  /* 0x0000001fff027819 */ /* 0x000fe40000011414 */
[----:B------:R-:W-:-:S04]  /*06f0*/  IADD3 R20, P0, PT, R20, R11, RZ ;  /* 0x0000000b14147210 */ /* 0x000fc80007f1e0ff */
[----:B------:R-:W-:Y:S02]  /*0700*/  LEA.HI.X.SX32 R3, R15, R2, 0x1, P0 ;  /* 0x000000020f037211 */ /* 0x000fe400000f0eff */
[----:B0-----:R-:W-:-:S04]  /*0710*/  LEA R2, P0, R20, UR4, 0x2 ;  /* 0x0000000414027c11 */ /* 0x001fc8000f8010ff */
[----:B------:R-:W-:Y:S01]  /*0720*/  LEA.HI.X R3, R20, UR5, R3, 0x2, P0 ;  /* 0x0000000514037c11 */ /* 0x000fe200080f1403 */
[----:B-1----:R-:W-:-:S04]  /*0730*/  IMAD.WIDE R6, R0, 0x4, R4 ;  /* 0x0000000400067825 */ /* 0x002fc800078e0204 */
[----:B------:R-:W2:Y:S04]  /*0740*/  LDG.E R4, desc[UR8][R2.64] ;  /* 0x0000000802047981 */ /* 0x000ea8000c1e1900 */
[----:B------:R-:W3:Y:S01]  /*0750*/  LDG.E R6, desc[UR8][R6.64] ;  /* 0x0000000806067981 */ /* 0x000ee2000c1e1900 */
[----:B------:R-:W-:Y:S01]  /*0760*/  BSSY.RECONVERGENT B1, `(.L_x_12) ;  /* 0x0000032000017945 */ /* 0x000fe20003800200 */
[----:B--2---:R-:W-:Y:S01]  /*0770*/  FSETP.NEU.AND P0, PT, R4, -INF , PT ;  /* 0xff8000000400780b */ /* 0x004fe20003f0d000 */
[----:B---3--:R-:W-:-:S05]  /*0780*/  FADD R19, R19, R6 ;  /* 0x0000000613137221 */ /* 0x008fca0000000000 */
[----:B------:R-:W-:-:S07]  /*0790*/  MOV R5, R19 ;  /* 0x0000001300057202 */ /* 0x000fce0000000f00 */
[----:B------:R-:W-:Y:S05]  /*07a0*/  @!P0 BRA `(.L_x_13) ;  /* 0x0000000000b48947 */ /* 0x000fea0003800000 */
[----:B------:R-:W-:Y:S02]  /*07b0*/  FSETP.NEU.AND P0, PT, R19, -INF , PT ;  /* 0xff8000001300780b */ /* 0x000fe40003f0d000 */
[----:B------:R-:W-:-:S11]  /*07c0*/  MOV R5, R4 ;  /* 0x0000000400057202 */ /* 0x000fd60000000f00 */
[----:B------:R-:W-:Y:S05]  /*07d0*/  @!P0 BRA `(.L_x_13) ;  /* 0x0000000000a88947 */ /* 0x000fea0003800000 */
[----:B------:R-:W-:Y:S02]  /*07e0*/  HFMA2 R6, -RZ, RZ, 0.96630859375, -0.0022525787353515625 ;  /* 0x3bbb989dff067431 */ /* 0x000fe400000001ff */
[----:B------:R-:W-:Y:S01]  /*07f0*/  FADD R5, -R19, R4 ;  /* 0x0000000413057221 */ /* 0x000fe20000000100 */
[----:B------:R-:W-:Y:S01]  /*0800*/  MOV R7, 0x437c0000 ;  /* 0x437c000000077802 */ /* 0x000fe20000000f00 */
[----:B------:R-:W-:Y:S01]  /*0810*/  HFMA2 R21, -RZ, RZ, 1.625, 0 ;  /* 0x3e800000ff157431 */ /* 0x000fe200000001ff */
[----:B------:R-:W-:Y:S02]  /*0820*/  MOV R22, 0x3d39bf78 ;  /* 0x3d39bf7800167802 */ /* 0x000fe40000000f00 */
        /* <DEDUP_REMOVED lines=33> */
[----:B------:R-:W-:Y:S02]  /*0a40*/  @P1 FSETP.NEU.AND P2, PT, R5, RZ, PT ;  /* 0x000000ff0500120b */ /* 0x000fe40003f4d000 */
[----:B------:R-:W-:Y:S02]  /*0a50*/  FSEL R5, R4, R19, P0 ;  /* 0x0000001304057208 */ /* 0x000fe40000000000 */
[----:B------:R-:W-:-:S05]  /*0a60*/  @P1 FSEL R6, R6, -RZ, P2 ;  /* 0x800000ff06061208 */ /* 0x000fca0001000000 */
[----:B------:R-:W-:-:S07]  /*0a70*/  FADD R5, R5, R6 ;  /* 0x0000000605057221 */ /* 0x000fce0000000000 */
.L_x_13:
[----:B------:R-:W-:Y:S05]  /*0a80*/  BSYNC.RECONVERGENT B1 ;  /* 0x0000000000017941 */ /* 0x000fea0003800200 */
.L_x_12:
[----:B------:R-:W2:Y:S01]  /*0a90*/  ATOMG.E.CAS.STRONG.GPU PT, R5, [R2], R4, R5 ;  /* 0x00000004020573a9 */ /* 0x000ea200001ee105 */
[----:B------:R-:W-:Y:S01]  /*0aa0*/  BSSY B1, `(.L_x_14) ;  /* 0x000003b000017945 */ /* 0x000fe20003800000 */
[C---:B------:R-:W-:Y:S02]  /*0ab0*/  ISETP.NE.AND P0, PT, R8.reuse, R10, PT ;  /* 0x0000000a0800720c */ /* 0x040fe40003f05270 */
[----:B------:R-:W-:Y:S02]  /*0ac0*/  IADD3 R8, PT, PT, R8, 0x1, RZ ;  /* 0x0000000108087810 */ /* 0x000fe40007ffe0ff */
[----:B--2---:R-:W-:-:S13]  /*0ad0*/  ISETP.NE.AND P1, PT, R5, R4, PT ;  /* 0x000000040500720c */ /* 0x004fda0003f25270 */
[----:B------:R-:W-:Y:S05]  /*0ae0*/  @!P1 BRA `(.L_x_15) ;  /* 0x0000000000d89947 */ /* 0x000fea0003800000 */
[----:B------:R-:W-:-:S07]  /*0af0*/  MOV R4, R5 ;  /* 0x0000000500047202 */ /* 0x000fce0000000f00 */
.L_x_18:
[----:B------:R-:W-:Y:S01]  /*0b00*/  FSETP.NEU.AND P2, PT, R4, -INF , PT ;  /* 0xff8000000400780b */ /* 0x000fe20003f4d000 */
[----:B------:R-:W-:Y:S05]  /*0b10*/  YIELD ;  /* 0x0000000000007946 */ /* 0x000fea0003800000 */
[C---:B------:R-:W-:Y:S01]  /*0b20*/  FSETP.EQ.OR P1, PT, R19.reuse, -INF , !P2 ;  /* 0xff8000001300780b */ /* 0x040fe20005722400 */
[----:B------:R-:W-:Y:S01]  /*0b30*/  BSSY.RECONVERGENT B2, `(.L_x_16) ;  /* 0x000002d000027945 */ /* 0x000fe20003800200 */
[----:B------:R-:W-:-:S11]  /*0b40*/  FSEL R5, R19, R4, !P2 ;  /* 0x0000000413057208 */ /* 0x000fd60005000000 */
[----:B------:R-:W-:Y:S05]  /*0b50*/  @P1 BRA `(.L_x_17) ;  /* 0x0000000000a81947 */ /* 0x000fea0003800000 */
[----:B------:R-:W-:Y:S02]  /*0b60*/  HFMA2 R6, -RZ, RZ, 0.96630859375, -0.0022525787353515625 ;  /* 0x3bbb989dff067431 */ /* 0x000fe400000001ff */
[C---:B------:R-:W-:Y:S01]  /*0b70*/  FADD R5, -R19.reuse, R4 ;  /* 0x0000000413057221 */ /* 0x040fe20000000100 */
[----:B------:R-:W-:Y:S01]  /*0b80*/  MOV R7, 0x437c0000 ;  /* 0x437c000000077802 */ /* 0x000fe20000000f00 */
[----:B------:R-:W-:Y:S01]  /*0b90*/  HFMA2 R21, -RZ, RZ, 1.625, 0 ;  /* 0x3e800000ff157431 */ /* 0x000fe200000001ff */
[----:B------:R-:W-:Y:S02]  /*0ba0*/  MOV R22, 0x3d39bf78 ;  /* 0x3d39bf7800167802 */ /* 0x000fe40000000f00 */
[----:B------:R-:W-:Y:S01]  /*0bb0*/  FSETP.GEU.AND P2, PT, R19, R4, PT ;  /* 0x000000041300720b */ /* 0x000fe20003f4e000 */
        /* <DEDUP_REMOVED lines=33> */
[----:B------:R-:W-:Y:S02]  /*0dd0*/  FSEL R5, R4, R19, !P2 ;  /* 0x0000001304057208 */ /* 0x000fe40005000000 */
[----:B------:R-:W-:-:S05]  /*0de0*/  @P1 FSEL R6, R6, -RZ, P3 ;  /* 0x800000ff06061208 */ /* 0x000fca0001800000 */
[----:B------:R-:W-:-:S07]  /*0df0*/  FADD R5, R5, R6 ;  /* 0x0000000605057221 */ /* 0x000fce0000000000 */
.L_x_17:
[----:B------:R-:W-:Y:S05]  /*0e00*/  BSYNC.RECONVERGENT B2 ;  /* 0x0000000000027941 */ /* 0x000fea0003800200 */
.L_x_16:
[----:B------:R-:W2:Y:S02]  /*0e10*/  ATOMG.E.CAS.STRONG.GPU PT, R5, [R2], R4, R5 ;  /* 0x00000004020573a9 */ /* 0x000ea400001ee105 */
[----:B--2---:R-:W-:Y:S02]  /*0e20*/  ISETP.NE.AND P1, PT, R5, R4, PT ;  /* 0x000000040500720c */ /* 0x004fe40003f25270 */
[----:B------:R-:W-:-:S11]  /*0e30*/  MOV R4, R5 ;  /* 0x0000000500047202 */ /* 0x000fd60000000f00 */
[----:B------:R-:W-:Y:S05]  /*0e40*/  @P1 BRA `(.L_x_18) ;  /* 0xfffffffc002c1947 */ /* 0x000fea000383ffff */
.L_x_15:
[----:B------:R-:W-:Y:S05]  /*0e50*/  BSYNC B1 ;  /* 0x0000000000017941 */ /* 0x000fea0003800000 */
.L_x_14:
[----:B------:R-:W-:Y:S01]  /*0e60*/  MOV R18, R9 ;  /* 0x0000000900127202 */ /* 0x000fe20000000f00 */
[----:B------:R-:W-:Y:S06]  /*0e70*/  @P0 BRA `(.L_x_19) ;  /* 0xfffffff400080947 */ /* 0x000fec000383ffff */
.L_x_9:
[----:B------:R-:W-:Y:S05]  /*0e80*/  BSYNC B0 ;  /* 0x0000000000007941 */ /* 0x000fea0003800000 */
.L_x_8:
[----:B------:R-:W0:Y:S01]  /*0e90*/  LDC.64 R2, c[0x0][0x380] ;  /* 0x0000e000ff027b82 */ /* 0x000e220000000a00 */
[----:B------:R-:W1:Y:S01]  /*0ea0*/  LDCU UR4, c[0x0][0x360] ;  /* 0x00006c00ff0477ac */ /* 0x000e620008000800 */
[----:B------:R-:W-:Y:S01]  /*0eb0*/  IADD3 R5, PT, PT, R13, R16, RZ ;  /* 0x000000100d057210 */ /* 0x000fe20007ffe0ff */
[----:B------:R-:W2:Y:S01]  /*0ec0*/  LDCU UR5, c[0x0][0x3b8] ;  /* 0x00007700ff0577ac */ /* 0x000ea20008000800 */
[----:B-1----:R-:W-:-:S04]  /*0ed0*/  IADD3 R16, PT, PT, R16, UR4, RZ ;  /* 0x0000000410107c10 */ /* 0x002fc8000fffe0ff */
[----:B--2---:R-:W-:Y:S01]  /*0ee0*/  ISETP.GE.AND P0, PT, R16, UR5, PT ;  /* 0x0000000510007c0c */ /* 0x004fe2000bf06270 */
[----:B0-----:R-:W-:-:S05]  /*0ef0*/  IMAD.WIDE R2, R5, 0x4, R2 ;  /* 0x0000000405027825 */ /* 0x001fca00078e0202 */
[----:B------:R0:W-:Y:S07]  /*0f00*/  STG.E desc[UR8][R2.64], R9 ;  /* 0x0000000902007986 */ /* 0x0001ee000c101908 */
[----:B------:R-:W-:Y:S05]  /*0f10*/  @!P0 BRA `(.L_x_20) ;  /* 0xfffffff000b48947 */ /* 0x000fea000383ffff */
[----:B------:R-:W-:Y:S05]  /*0f20*/  EXIT ;  /* 0x000000000000794d */ /* 0x000fea0003800000 */
.L_x_21:
        /* <DEDUP_REMOVED lines=13> */
.L_x_71:


//--------------------- .text._Z17beta_first_kernelPfiiPKf --------------------------
	.section	.text._Z17beta_first_kernelPfiiPKf,"ax",@progbits
	.align	128
        .global         _Z17beta_first_kernelPfiiPKf
        .type           _Z17beta_first_kernelPfiiPKf,@function
        .size           _Z17beta_first_kernelPfiiPKf,(.L_x_72 - _Z17beta_first_kernelPfiiPKf)
        .other          _Z17beta_first_kernelPfiiPKf,@"STO_CUDA_ENTRY STV_DEFAULT"
_Z17beta_first_kernelPfiiPKf:
.text._Z17beta_first_kernelPfiiPKf:
[----:B------:R-:W-:Y:S01]  /*0000*/  LDC R1, c[0x0][0x37c] ;  /* 0x0000df00ff017b82 */ /* 0x000fe20000000800 */
[----:B------:R-:W0:Y:S01]  /*0010*/  S2R R11, SR_TID.X ;  /* 0x00000000000b7919 */ /* 0x000e220000002100 */
[----:B------:R-:W0:Y:S02]  /*0020*/  LDCU UR5, c[0x0][0x388] ;  /* 0x00007100ff0577ac */ /* 0x000e240008000800 */
[----:B0-----:R-:W-:-:S13]  /*0030*/  ISETP.GE.AND P0, PT, R11, UR5, PT ;  /* 0x000000050b007c0c */ /* 0x001fda000bf06270 */
[----:B------:R-:W-:Y:S05]  /*0040*/  @P0 EXIT ;  /* 0x000000000000094d */ /* 0x000fea0003800000 */
[----:B------:R-:W0:Y:S01]  /*0050*/  S2R R0, SR_CTAID.X ;  /* 0x0000000000007919 */ /* 0x000e220000002500 */
[----:B------:R-:W1:Y:S01]  /*0060*/  LDC.64 R6, c[0x0][0x390] ;  /* 0x0000e400ff067b82 */ /* 0x000e620000000a00 */
[----:B------:R-:W2:Y:S01]  /*0070*/  LDCU UR4, c[0x0][0x360] ;  /* 0x00006c00ff0477ac */ /* 0x000ea20008000800 */
[----:B------:R-:W3:Y:S06]  /*0080*/  LDCU.64 UR6, c[0x0][0x358] ;  /* 0x00006b00ff0677ac */ /* 0x000eec0008000a00 */
[----:B------:R-:W4:Y:S01]  /*0090*/  LDC.64 R8, c[0x0][0x380] ;  /* 0x0000e000ff087b82 */ /* 0x000f220000000a00 */
[----:B0-23--:R-:W-:-:S07]  /*00a0*/  IMAD R0, R0, UR5, RZ ;  /* 0x0000000500007c24 */ /* 0x00dfce000f8e02ff */
.L_x_22:
[----:B0-----:R-:W-:Y:S01]  /*00b0*/  LEA R5, R0, R11, 0x1 ;  /* 0x0000000b00057211 */ /* 0x001fe200078e08ff */
[----:B-1----:R-:W-:-:S04]  /*00c0*/  IMAD.WIDE R2, R11, 0x4, R6 ;  /* 0x000000040b027825 */ /* 0x002fc800078e0206 */
[----:B----4-:R-:W-:Y:S02]  /*00d0*/  IMAD.WIDE R4, R5, 0x4, R8 ;  /* 0x0000000405047825 */ /* 0x010fe400078e0208 */
[----:B------:R-:W2:Y:S04]  /*00e0*/  LDG.E R2, desc[UR6][R2.64] ;  /* 0x0000000602027981 */ /* 0x000ea8000c1e1900 */
[----:B------:R-:W2:Y:S01]  /*00f0*/  LDG.E R13, desc[UR6][R4.64] ;  /* 0x00000006040d7981 */ /* 0x000ea2000c1e1900 */
[----:B------:R-:W-:-:S04]  /*0100*/  IADD3 R11, PT, PT, R11, UR4, RZ ;  /* 0x000000040b0b7c10 */ /* 0x000fc8000fffe0ff */
[----:B------:R-:W-:Y:S01]  /*0110*/  ISETP.GE.AND P0, PT, R11, UR5, PT ;  /* 0x000000050b007c0c */ /* 0x000fe2000bf06270 */
[----:B--2---:R-:W-:-:S05]  /*0120*/  FADD R13, R2, R13 ;  /* 0x0000000d020d7221 */ /* 0x004fca0000000000 */
[----:B------:R0:W-:Y:S07]  /*0130*/  STG.E desc[UR6][R4.64], R13 ;  /* 0x0000000d04007986 */ /* 0x0001ee000c101906 */
[----:B------:R-:W-:Y:S05]  /*0140*/  @!P0 BRA `(.L_x_22) ;  /* 0xfffffffc00d88947 */ /* 0x000fea000383ffff */
[----:B------:R-:W-:Y:S05]  /*0150*/  EXIT ;  /* 0x000000000000794d */ /* 0x000fea0003800000 */
.L_x_23:
        /* <DEDUP_REMOVED lines=10> */
.L_x_72:


//--------------------- .text._Z16beta_last_kernelPfiiPKiPKf --------------------------
	.section	.text._Z16beta_last_kernelPfiiPKiPKf,"ax",@progbits
	.align	128
        .global         _Z16beta_last_kernelPfiiPKiPKf
        .type           _Z16beta_last_kernelPfiiPKiPKf,@function
        .size           _Z16beta_last_kernelPfiiPKiPKf,(.L_x_73 - _Z16beta_last_kernelPfiiPKiPKf)
        .other          _Z16beta_last_kernelPfiiPKiPKf,@"STO_CUDA_ENTRY STV_DEFAULT"
_Z16beta_last_kernelPfiiPKiPKf:
.text._Z16beta_last_kernelPfiiPKiPKf:
[----:B------:R-:W-:Y:S01]  /*0000*/  LDC R1, c[0x0][0x37c] ;  /* 0x0000df00ff017b82 */ /* 0x000fe20000000800 */
[----:B------:R-:W0:Y:S01]  /*0010*/  S2R R11, SR_TID.X ;  /* 0x00000000000b7919 */ /* 0x000e220000002100 */
[----:B------:R-:W0:Y:S02]  /*0020*/  LDCU UR7, c[0x0][0x388] ;  /* 0x00007100ff0777ac */ /* 0x000e240008000800 */
[----:B0-----:R-:W-:-:S13]  /*0030*/  ISETP.GE.AND P0, PT, R11, UR7, PT ;  /* 0x000000070b007c0c */ /* 0x001fda000bf06270 */
[----:B------:R-:W-:Y:S05]  /*0040*/  @P0 EXIT ;  /* 0x000000000000094d */ /* 0x000fea0003800000 */
[----:B------:R-:W0:Y:S01]  /*0050*/  S2R R4, SR_CTAID.X ;  /* 0x0000000000047919 */ /* 0x000e220000002500 */
[----:B------:R-:W0:Y:S01]  /*0060*/  LDC.64 R2, c[0x0][0x390] ;  /* 0x0000e400ff027b82 */ /* 0x000e220000000a00 */
[----:B------:R-:W1:Y:S07]  /*0070*/  LDCU.64 UR4, c[0x0][0x358] ;  /* 0x00006b00ff0477ac */ /* 0x000e6e0008000a00 */
[----:B------:R-:W2:Y:S08]  /*0080*/  LDC.64 R6, c[0x0][0x398] ;  /* 0x0000e600ff067b82 */ /* 0x000eb00000000a00 */
[----:B------:R-:W3:Y:S01]  /*0090*/  LDC.64 R8, c[0x0][0x380] ;  /* 0x0000e000ff087b82 */ /* 0x000ee20000000a00 */
[----:B0-----:R-:W-:-:S06]  /*00a0*/  IMAD.WIDE.U32 R2, R4, 0x4, R2 ;  /* 0x0000000404027825 */ /* 0x001fcc00078e0002 */
[----:B-1----:R-:W4:Y:S01]  /*00b0*/  LDG.E R2, desc[UR4][R2.64] ;  /* 0x0000000402027981 */ /* 0x002f22000c1e1900 */
[----:B------:R-:W0:Y:S01]  /*00c0*/  LDCU UR6, c[0x0][0x360] ;  /* 0x00006c00ff0677ac */ /* 0x000e220008000800 */
[----:B----4-:R-:W-:-:S04]  /*00d0*/  LEA.HI R0, R2, R2, RZ, 0x1 ;  /* 0x0000000202007211 */ /* 0x010fc800078f08ff */
[----:B------:R-:W-:-:S04]  /*00e0*/  LOP3.LUT R5, R0, 0xfffffffe, RZ, 0xc0, !PT ;  /* 0xfffffffe00057812 */ /* 0x000fc800078ec0ff */
[----:B------:R-:W-:-:S04]  /*00f0*/  IADD3 R5, PT, PT, R2, -R5, RZ ;  /* 0x8000000502057210 */ /* 0x000fc80007ffe0ff */
[----:B0-23--:R-:W-:-:S07]  /*0100*/  LEA R0, R4, R5, 0x1 ;  /* 0x0000000504007211 */ /* 0x00dfce00078e08ff */
.L_x_24:
[----:B0-----:R-:W-:-:S06]  /*0110*/  IMAD.WIDE R2, R11, 0x4, R6 ;  /* 0x000000040b027825 */ /* 0x001fcc00078e0206 */
[----:B------:R-:W2:Y:S01]  /*0120*/  LDG.E R3, desc[UR4][R2.64] ;  /* 0x0000000402037981 */ /* 0x000ea2000c1e1900 */
[----:B------:R-:W-:Y:S01]  /*0130*/  IMAD R5, R0, UR7, R11 ;  /* 0x0000000700057c24 */ /* 0x000fe2000f8e020b */
[----:B------:R-:W-:-:S03]  /*0140*/  IADD3 R11, PT, PT, R11, UR6, RZ ;  /* 0x000000060b0b7c10 */ /* 0x000fc6000fffe0ff */
[----:B------:R-:W-:Y:S01]  /*0150*/  IMAD.WIDE R4, R5, 0x4, R8 ;  /* 0x0000000405047825 */ /* 0x000fe200078e0208 */
[----:B------:R-:W-:-:S04]  /*0160*/  ISETP.GE.AND P0, PT, R11, UR7, PT ;  /* 0x000000070b007c0c */ /* 0x000fc8000bf06270 */
[----:B--2---:R0:W-:Y:S09]  /*0170*/  STG.E desc[UR4][R4.64], R3 ;  /* 0x0000000304007986 */ /* 0x0041f2000c101904 */
[----:B------:R-:W-:Y:S05]  /*0180*/  @!P0 BRA `(.L_x_24) ;  /* 0xfffffffc00e08947 */ /* 0x000fea000383ffff */
[----:B------:R-:W-:Y:S05]  /*0190*/  EXIT ;  /* 0x000000000000794d */ /* 0x000fea0003800000 */
.L_x_25:
        /* <DEDUP_REMOVED lines=14> */
.L_x_73:


//--------------------- .text._Z16alpha_lld_kernalPKfiiPKiPf --------------------------
	.section	.text._Z16alpha_lld_kernalPKfiiPKiPf,"ax",@progbits
	.align	128
        .global         _Z16alpha_lld_kernalPKfiiPKiPf
        .type           _Z16alpha_lld_kernalPKfiiPKiPf,@function
        .size           _Z16alpha_lld_kernalPKfiiPKiPf,(.L_x_74 - _Z16alpha_lld_kernalPKfiiPKiPf)
        .other          _Z16alpha_lld_kernalPKfiiPKiPf,@"STO_CUDA_ENTRY STV_DEFAULT"
_Z16alpha_lld_kernalPKfiiPKiPf:
.text._Z16alpha_lld_kernalPKfiiPKiPf:
[----:B------:R-:W-:Y:S01]  /*0000*/  LDC R1, c[0x0][0x37c] ;  /* 0x0000df00ff017b82 */ /* 0x000fe20000000800 */
[----:B------:R-:W0:Y:S01]  /*0010*/  S2R R2, SR_TID.X ;  /* 0x0000000000027919 */ /* 0x000e220000002100 */
[----:B------:R-:W0:Y:S01]  /*0020*/  LDCU.64 UR8, c[0x0][0x388] ;  /* 0x00007100ff0877ac */ /* 0x000e220008000a00 */
[----:B------:R-:W-:Y:S01]  /*0030*/  BSSY.RECONVERGENT B0, `(.L_x_26) ;  /* 0x00000a3000007945 */ /* 0x000fe20003800200 */
[----:B------:R-:W-:Y:S01]  /*0040*/  MOV R8, 0xff800000 ;  /* 0xff80000000087802 */ /* 0x000fe20000000f00 */
[----:B------:R-:W1:Y:S01]  /*0050*/  S2R R0, SR_CTAID.X ;  /* 0x0000000000007919 */ /* 0x000e620000002500 */
[----:B------:R-:W2:Y:S01]  /*0060*/  LDCU UR4, c[0x0][0x360] ;  /* 0x00006c00ff0477ac */ /* 0x000ea20008000800 */
[----:B------:R-:W3:Y:S01]  /*0070*/  LDCU.64 UR6, c[0x0][0x358] ;  /* 0x00006b00ff0677ac */ /* 0x000ee20008000a00 */
[----:B------:R-:W4:Y:S01]  /*0080*/  LDCU UR5, c[0x0][0x388] ;  /* 0x00007100ff0577ac */ /* 0x000f220008000800 */
[----:B--2---:R-:W-:Y:S02]  /*0090*/  MOV R3, UR4 ;  /* 0x0000000400037c02 */ /* 0x004fe40008000f00 */
[----:B0-----:R-:W-:-:S13]  /*00a0*/  ISETP.GE.AND P0, PT, R2, UR8, PT ;  /* 0x0000000802007c0c */ /* 0x001fda000bf06270 */
[----:B-1-34-:R-:W-:Y:S05]  /*00b0*/  @P0 BRA `(.L_x_27) ;  /* 0x0000000800680947 */ /* 0x01afea0003800000 */
[----:B------:R-:W0:Y:S02]  /*00c0*/  LDC.64 R4, c[0x0][0x390] ;  /* 0x0000e400ff047b82 */ /* 0x000e240000000a00 */
[----:B0-----:R-:W-:-:S06]  /*00d0*/  IMAD.WIDE.U32 R4, R0, 0x4, R4 ;  /* 0x0000000400047825 */ /* 0x001fcc00078e0004 */
[----:B------:R0:W2:Y:S01]  /*00e0*/  LDG.E R5, desc[UR6][R4.64] ;  /* 0x0000000604057981 */ /* 0x0000a2000c1e1900 */
[----:B------:R-:W1:Y:S01]  /*00f0*/  I2F.U32.RP R10, R3 ;  /* 0x00000003000a7306 */ /* 0x000e620000209000 */
[----:B------:R-:W-:Y:S01]  /*0100*/  IADD3 R12, PT, PT, R3, R2, RZ ;  /* 0x00000002030c7210 */ /* 0x000fe20007ffe0ff */
[----:B------:R-:W-:Y:S01]  /*0110*/  UIADD3 UR4, UPT, UPT, UR9, 0x1, URZ ;  /* 0x0000000109047890 */ /* 0x000fe2000fffe0ff */
[----:B------:R-:W-:Y:S01]  /*0120*/  IADD3 R11, PT, PT, RZ, -R3, RZ ;  /* 0x80000003ff0b7210 */ /* 0x000fe20007ffe0ff */
[----:B------:R-:W-:Y:S01]  /*0130*/  BSSY.RECONVERGENT B1, `(.L_x_28) ;  /* 0x0000022000017945 */ /* 0x000fe20003800200 */
[C---:B------:R-:W-:Y:S02]  /*0140*/  ISETP.GE.U32.AND P0, PT, R12.reuse, UR8, PT ;  /* 0x000000080c007c0c */ /* 0x040fe4000bf06070 */
[----:B------:R-:W-:Y:S02]  /*0150*/  VIMNMX.U32 R8, PT, PT, R12, UR8, !PT ;  /* 0x000000080c087c48 */ /* 0x000fe4000ffe0000 */
[----:B------:R-:W-:-:S02]  /*0160*/  SEL R9, RZ, 0x1, P0 ;  /* 0x00000001ff097807 */ /* 0x000fc40000000000 */
[----:B------:R-:W-:Y:S02]  /*0170*/  ISETP.NE.U32.AND P2, PT, R3, RZ, PT ;  /* 0x000000ff0300720c */ /* 0x000fe40003f45070 */
[----:B------:R-:W-:Y:S01]  /*0180*/  IADD3 R8, PT, PT, R8, -R12, -R9 ;  /* 0x8000000c08087210 */ /* 0x000fe20007ffe809 */
[----:B-1----:R-:W1:Y:S02]  /*0190*/  MUFU.RCP R10, R10 ;  /* 0x0000000a000a7308 */ /* 0x002e640000001000 */
[----:B-1----:R-:W-:-:S06]  /*01a0*/  IADD3 R6, PT, PT, R10, 0xffffffe, RZ ;  /* 0x0ffffffe0a067810 */ /* 0x002fcc0007ffe0ff */
[----:B------:R1:W3:Y:S02]  /*01b0*/  F2I.FTZ.U32.TRUNC.NTZ R7, R6 ;  /* 0x0000000600077305 */ /* 0x0002e4000021f000 */
[----:B-1----:R-:W-:Y:S02]  /*01c0*/  HFMA2 R6, -RZ, RZ, 0, 0 ;  /* 0x00000000ff067431 */ /* 0x002fe400000001ff */
[----:B---3--:R-:W-:-:S04]  /*01d0*/  IMAD R11, R11, R7, RZ ;  /* 0x000000070b0b7224 */ /* 0x008fc800078e02ff */
[----:B------:R-:W-:-:S06]  /*01e0*/  IMAD.HI.U32 R7, R7, R11, R6 ;  /* 0x0000000b07077227 */ /* 0x000fcc00078e0006 */
[----:B0-----:R-:W-:-:S05]  /*01f0*/  IMAD.HI.U32 R4, R7, R8, RZ ;  /* 0x0000000807047227 */ /* 0x001fca00078e00ff */
[----:B------:R-:W-:-:S05]  /*0200*/  IADD3 R6, PT, PT, -R4, RZ, RZ ;  /* 0x000000ff04067210 */ /* 0x000fca0007ffe1ff */
[----:B------:R-:W-:-:S05]  /*0210*/  IMAD R8, R3, R6, R8 ;  /* 0x0000000603087224 */ /* 0x000fca00078e0208 */
[----:B------:R-:W-:-:S13]  /*0220*/  ISETP.GE.U32.AND P0, PT, R8, R3, PT ;  /* 0x000000030800720c */ /* 0x000fda0003f06070 */
[----:B------:R-:W-:Y:S02]  /*0230*/  @P0 IADD3 R8, PT, PT, -R3, R8, RZ ;  /* 0x0000000803080210 */ /* 0x000fe40007ffe1ff */
[----:B------:R-:W-:Y:S02]  /*0240*/  @P0 IADD3 R4, PT, PT, R4, 0x1, RZ ;  /* 0x0000000104040810 */ /* 0x000fe40007ffe0ff */
[----:B------:R-:W-:Y:S02]  /*0250*/  ISETP.GE.U32.AND P1, PT, R8, R3, PT ;  /* 0x000000030800720c */ /* 0x000fe40003f26070 */
[----:B------:R-:W-:-:S11]  /*0260*/  MOV R8, 0xff800000 ;  /* 0xff80000000087802 */ /* 0x000fd60000000f00 */
[----:B------:R-:W-:Y:S02]  /*0270*/  @P1 IADD3 R4, PT, PT, R4, 0x1, RZ ;  /* 0x0000000104041810 */ /* 0x000fe40007ffe0ff */
[----:B------:R-:W-:-:S04]  /*0280*/  @!P2 LOP3.LUT R4, RZ, R3, RZ, 0x33, !PT ;  /* 0x00000003ff04a212 */ /* 0x000fc800078e33ff */
[----:B------:R-:W-:-:S04]  /*0290*/  IADD3 R4, PT, PT, R9, R4, RZ ;  /* 0x0000000409047210 */ /* 0x000fc80007ffe0ff */
[C---:B------:R-:W-:Y:S02]  /*02a0*/  LOP3.LUT R6, R4.reuse, 0x1, RZ, 0xc0, !PT ;  /* 0x0000000104067812 */ /* 0x040fe400078ec0ff */
[----:B------:R-:W-:Y:S02]  /*02b0*/  ISETP.NE.AND P1, PT, R4, RZ, PT ;  /* 0x000000ff0400720c */ /* 0x000fe40003f25270 */
[----:B------:R-:W-:Y:S02]  /*02c0*/  ISETP.NE.U32.AND P0, PT, R6, 0x1, PT ;  /* 0x000000010600780c */ /* 0x000fe40003f05070 */
[----:B------:R-:W-:Y:S01]  /*02d0*/  MOV R6, R2 ;  /* 0x0000000200067202 */ /* 0x000fe20000000f00 */
[----:B--2---:R-:W-:-:S10]  /*02e0*/  IMAD R7, R0, UR4, R5 ;  /* 0x0000000400077c24 */ /* 0x004fd4000f8e0205 */
[----:B------:R-:W-:Y:S05]  /*02f0*/  @!P0 BRA `(.L_x_29) ;  /* 0x0000000000148947 */ /* 0x000fea0003800000 */
[----:B------:R-:W0:Y:S01]  /*0300*/  LDC.64 R8, c[0x0][0x380] ;  /* 0x0000e000ff087b82 */ /* 0x000e220000000a00 */
[----:B------:R-:W-:-:S04]  /*0310*/  IMAD R5, R7, UR8, R2 ;  /* 0x0000000807057c24 */ /* 0x000fc8000f8e0202 */
[----:B0-----:R-:W-:-:S06]  /*0320*/  IMAD.WIDE R8, R5, 0x4, R8 ;  /* 0x0000000405087825 */ /* 0x001fcc00078e0208 */
[----:B------:R0:W5:Y:S01]  /*0330*/  LDG.E R8, desc[UR6][R8.64] ;  /* 0x0000000608087981 */ /* 0x000162000c1e1900 */
[----:B------:R-:W-:-:S07]  /*0340*/  MOV R6, R12 ;  /* 0x0000000c00067202 */ /* 0x000fce0000000f00 */
.L_x_29:
[----:B------:R-:W-:Y:S05]  /*0350*/  BSYNC.RECONVERGENT B1 ;  /* 0x0000000000017941 */ /* 0x000fea0003800200 */
.L_x_28:
[----:B------:R-:W-:Y:S05]  /*0360*/  @!P1 BRA `(.L_x_27) ;  /* 0x0000000400bc9947 */ /* 0x000fea0003800000 */
[----:B------:R-:W1:Y:S01]  /*0370*/  LDC.64 R4, c[0x0][0x380] ;  /* 0x0000e000ff047b82 */ /* 0x000e620000000a00 */
[----:B0-----:R-:W-:-:S07]  /*0380*/  SHF.L.U32 R9, R3, 0x2, RZ ;  /* 0x0000000203097819 */ /* 0x001fce00000006ff */
.L_x_34:
[----:B------:R-:W-:-:S04]  /*0390*/  IMAD R17, R7, UR5, R6 ;  /* 0x0000000507117c24 */ /* 0x000fc8000f8e0206 */
[----:B-1----:R-:W-:-:S03]  /*03a0*/  IMAD.WIDE R16, R17, 0x4, R4 ;  /* 0x0000000411107825 */ /* 0x002fc600078e0204 */
[----:B------:R-:W-:Y:S02]  /*03b0*/  IADD3 R14, P0, PT, R9, R16, RZ ;  /* 0x00000010090e7210 */ /* 0x000fe40007f1e0ff */
[----:B------:R-:W2:Y:S02]  /*03c0*/  LDG.E R11, desc[UR6][R16.64] ;  /* 0x00000006100b7981 */ /* 0x000ea4000c1e1900 */
[----:B------:R-:W-:-:S05]  /*03d0*/  IADD3.X R15, PT, PT, RZ, R17, RZ, P0, !PT ;  /* 0x00000011ff0f7210 */ /* 0x000fca00007fe4ff */
[----:B-----5:R0:W5:Y:S01]  /*03e0*/  LDG.E R10, desc[UR6][R14.64] ;  /* 0x000000060e0a7981 */ /* 0x020162000c1e1900 */
[----:B------:R-:W-:Y:S01]  /*03f0*/  FSETP.NEU.AND P1, PT, R8, -INF , PT ;  /* 0xff8000000800780b */ /* 0x000fe20003f2d000 */
[----:B------:R-:W-:Y:S01]  /*0400*/  BSSY.RECONVERGENT B1, `(.L_x_30) ;  /* 0x0000032000017945 */ /* 0x000fe20003800200 */
[----:B------:R-:W-:-:S04]  /*0410*/  LEA R6, R3, R6, 0x1 ;  /* 0x0000000603067211 */ /* 0x000fc800078e08ff */
[----:B------:R-:W-:Y:S02]  /*0420*/  ISETP.GE.AND P0, PT, R6, UR5, PT ;  /* 0x0000000506007c0c */ /* 0x000fe4000bf06270 */
[----:B--2---:R-:W-:-:S05]  /*0430*/  MOV R13, R11 ;  /* 0x0000000b000d7202 */ /* 0x004fca0000000f00 */
[----:B0-----:R-:W-:Y:S06]  /*0440*/  @!P1 BRA `(.L_x_31) ;  /* 0x0000000000b49947 */ /* 0x001fec0003800000 */
        /* <DEDUP_REMOVED lines=45> */
.L_x_31:
[----:B------:R-:W-:Y:S05]  /*0720*/  BSYNC.RECONVERGENT B1 ;  /* 0x0000000000017941 */ /* 0x000fea0003800200 */
.L_x_30:
[----:B------:R-:W-:Y:S01]  /*0730*/  FSETP.NEU.AND P1, PT, R13, -INF , PT ;  /* 0xff8000000d00780b */ /* 0x000fe20003f2d000 */
[----:B------:R-:W-:Y:S01]  /*0740*/  BSSY.RECONVERGENT B1, `(.L_x_32) ;  /* 0x0000030000017945 */ /* 0x000fe20003800200 */
[----:B-----5:R-:W-:-:S11]  /*0750*/  MOV R8, R10 ;  /* 0x0000000a00087202 */ /* 0x020fd60000000f00 */
        /* <DEDUP_REMOVED lines=46> */
.L_x_33:
[----:B------:R-:W-:Y:S05]  /*0a40*/  BSYNC.RECONVERGENT B1 ;  /* 0x0000000000017941 */ /* 0x000fea0003800200 */
.L_x_32:
[----:B------:R-:W-:Y:S05]  /*0a50*/  @!P0 BRA `(.L_x_34) ;  /* 0xfffffff8004c8947 */ /* 0x000fea000383ffff */
.L_x_27:
[----:B------:R-:W-:Y:S05]  /*0a60*/  BSYNC.RECONVERGENT B0 ;  /* 0x0000000000007941 */ /* 0x000fea0003800200 */
.L_x_26:
[----:B------:R-:W1:Y:S01]  /*0a70*/  S2UR UR5, SR_CgaCtaId ;  /* 0x00000000000579c3 */ /* 0x000e620000008800 */
[----:B------:R-:W-:Y:S01]  /*0a80*/  UMOV UR4, 0x400 ;  /* 0x0000040000047882 */ /* 0x000fe20000000000 */
[----:B------:R-:W-:Y:S01]  /*0a90*/  ISETP.GE.U32.AND P0, PT, R3, 0x42, PT ;  /* 0x000000420300780c */ /* 0x000fe20003f06070 */
[----:B-1----:R-:W-:-:S06]  /*0aa0*/  ULEA UR4, UR5, UR4, 0x18 ;  /* 0x0000000405047291 */ /* 0x002fcc000f8ec0ff */
[----:B------:R-:W-:-:S05]  /*0ab0*/  LEA R5, R2, UR4, 0x2 ;  /* 0x0000000402057c11 */ /* 0x000fca000f8e10ff */
[----:B-----5:R1:W-:Y:S01]  /*0ac0*/  STS [R5], R8 ;  /* 0x0000000805007388 */ /* 0x0203e20000000800 */
[----:B------:R-:W-:Y:S06]  /*0ad0*/  BAR.SYNC.DEFER_BLOCKING 0x0 ;  /* 0x0000000000007b1d */ /* 0x000fec0000010000 */
[----:B------:R-:W-:Y:S05]  /*0ae0*/  @!P0 BRA `(.L_x_35) ;  /* 0x0000000000fc8947 */ /* 0x000fea0003800000 */
.L_x_40:
[----:B------:R-:W-:Y:S01]  /*0af0*/  SHF.R.U32.HI R4, RZ, 0x1, R3 ;  /* 0x00000001ff047819 */ /* 0x000fe20000011603 */
[----:B------:R-:W-:Y:S03]  /*0b00*/  BSSY.RECONVERGENT B0, `(.L_x_36) ;  /* 0x0000039000007945 */ /* 0x000fe60003800200 */
[----:B------:R-:W-:-:S13]  /*0b10*/  ISETP.GE.U32.AND P0, PT, R2, R4, PT ;  /* 0x000000040200720c */ /* 0x000fda0003f06070 */
[----:B--2---:R-:W-:Y:S05]  /*0b20*/  @P0 BRA `(.L_x_37) ;  /* 0x0000000000d80947 */ /* 0x004fea0003800000 */
[----:B------:R-:W2:Y:S01]  /*0b30*/  LDS R6, [R5] ;  /* 0x0000000005067984 */ /* 0x000ea20000000800 */
[----:B------:R-:W-:Y:S01]  /*0b40*/  LEA R7, R4, R5, 0x2 ;  /* 0x0000000504077211 */ /* 0x000fe200078e10ff */
[----:B------:R-:W-:Y:S05]  /*0b50*/  BSSY.RECONVERGENT B1, `(.L_x_38) ;  /* 0x0000032000017945 */ /* 0x000fea0003800200 */
[----:B------:R-:W1:Y:S01]  /*0b60*/  LDS R7, [R7] ;  /* 0x0000000007077984 */ /* 0x000e620000000800 */
[----:B--2---:R-:W-:Y:S02]  /*0b70*/  FSETP.NEU.AND P0, PT, R6, -INF , PT ;  /* 0xff8000000600780b */ /* 0x004fe40003f0d000 */
[----:B-1----:R-:W-:-:S11]  /*0b80*/  MOV R8, R7 ;  /* 0x0000000700087202 */ /* 0x002fd60000000f00 */
[----:B------:R-:W-:Y:S05]  /*0b90*/  @!P0 BRA `(.L_x_39) ;  /* 0x0000000000b48947 */ /* 0x000fea0003800000 */
[----:B------:R-:W-:Y:S02]  /*0ba0*/  FSETP.NEU.AND P0, PT, R7, -INF , PT ;  /* 0xff8000000700780b */ /* 0x000fe40003f0d000 */
[----:B------:R-:W-:-:S11]  /*0bb0*/  MOV R8, R6 ;  /* 0x0000000600087202 */ /* 0x000fd60000000f00 */
[----:B------:R-:W-:Y:S05]  /*0bc0*/  @!P0 BRA `(.L_x_39) ;  /* 0x0000000000a88947 */ /* 0x000fea0003800000 */
[----:B0-----:R-:W-:Y:S02]  /*0bd0*/  HFMA2 R9, -RZ, RZ, 0.96630859375, -0.0022525787353515625 ;  /* 0x3bbb989dff097431 */ /* 0x001fe400000001ff */
        /* <DEDUP_REMOVED lines=41> */
.L_x_39:
[----:B------:R-:W-:Y:S05]  /*0e70*/  BSYNC.RECONVERGENT B1 ;  /* 0x0000000000017941 */ /* 0x000fea0003800200 */
.L_x_38:
[----:B------:R2:W-:Y:S02]  /*0e80*/  STS [R5], R8 ;  /* 0x0000000805007388 */ /* 0x0005e40000000800 */
.L_x_37:
[----:B------:R-:W-:Y:S05]  /*0e90*/  BSYNC.RECONVERGENT B0 ;  /* 0x0000000000007941 */ /* 0x000fea0003800200 */
.L_x_36:
[----:B------:R-:W-:Y:S01]  /*0ea0*/  BAR.SYNC.DEFER_BLOCKING 0x0 ;  /* 0x0000000000007b1d */ /* 0x000fe20000010000 */
[----:B------:R-:W-:Y:S02]  /*0eb0*/  ISETP.GT.U32.AND P0, PT, R3, 0x83, PT ;  /* 0x000000830300780c */ /* 0x000fe40003f04070 */
[----:B------:R-:W-:-:S11]  /*0ec0*/  MOV R3, R4 ;  /* 0x0000000400037202 */ /* 0x000fd60000000f00 */
[----:B------:R-:W-:Y:S05]  /*0ed0*/  @P0 BRA `(.L_x_40) ;  /* 0xfffffffc00040947 */ /* 0x000fea000383ffff */
.L_x_35:
[----:B------:R-:W-:Y:S01]  /*0ee0*/  ISETP.GT.U32.AND P0, PT, R2, 0x1f, PT ;  /* 0x0000001f0200780c */ /* 0x000fe20003f04070 */
[----:B------:R-:W-:-:S12]  /*0ef0*/  BSSY.RECONVERGENT B0, `(.L_x_41) ;  /* 0x0000136000007945 */ /* 0x000fd80003800200 */
[----:B------:R-:W-:Y:S05]  /*0f00*/  @P0 BRA `(.L_x_42) ;  /* 0x0000001000d00947 */ /* 0x000fea0003800000 */
[----:B0-----:R-:W0:Y:S01]  /*0f10*/  LDS R9, [R5] ;  /* 0x0000000005097984 */ /* 0x001e220000000800 */
[----:B------:R-:W-:Y:S03]  /*0f20*/  BSSY.RECONVERGENT B1, `(.L_x_43) ;  /* 0x0000037000017945 */ /* 0x000fe60003800200 */
[----:B------:R-:W3:Y:S04]  /*0f30*/  LDS R10, [R5+0x80] ;  /* 0x00008000050a7984 */ /* 0x000ee80000000800 */
[----:B-12---:R1:W2:Y:S04]  /*0f40*/  LDS R8, [R5+0x40] ;  /* 0x0000400005087984 */ /* 0x0062a80000000800 */
[----:B------:R1:W4:Y:S04]  /*0f50*/  LDS R7, [R5+0x20] ;  /* 0x0000200005077984 */ /* 0x0003280000000800 */
[----:B------:R1:W1:Y:S04]  /*0f60*/  LDS R6, [R5+0x10] ;  /* 0x0000100005067984 */ /* 0x0002680000000800 */
[----:B------:R0:W1:Y:S04]  /*0f70*/  LDS R3, [R5+0x8] ;  /* 0x0000080005037984 */ /* 0x0000680000000800 */
[----:B------:R0:W1:Y:S02]  /*0f80*/  LDS R4, [R5+0x4] ;  /* 0x0000040005047984 */ /* 0x0000640000000800 */
[----:B0-----:R-:W-:-:S02]  /*0f90*/  FSETP.NEU.AND P0, PT, R9, -INF , PT ;  /* 0xff8000000900780b */ /* 0x001fc40003f0d000 */
[----:B---3--:R-:W-:-:S11]  /*0fa0*/  MOV R11, R10 ;  /* 0x0000000a000b7202 */ /* 0x008fd60000000f00 */
[----:B--2-4-:R-:W-:Y:S05]  /*0fb0*/  @!P0 BRA `(.L_x_44) ;  /* 0x0000000000b48947 */ /* 0x014fea0003800000 */
        /* <DEDUP_REMOVED lines=45> */
.L_x_44:
[----:B------:R-:W-:Y:S05]  /*1290*/  BSYNC.RECONVERGENT B1 ;  /* 0x0000000000017941 */ /* 0x000fea0003800200 */
.L_x_43:
[----:B------:R-:W-:Y:S01]  /*12a0*/  FSETP.NEU.AND P0, PT, R11, -INF , PT ;  /* 0xff8000000b00780b */ /* 0x000fe20003f0d000 */
[----:B------:R-:W-:Y:S01]  /*12b0*/  BSSY.RECONVERGENT B1, `(.L_x_45) ;  /* 0x0000030000017945 */ /* 0x000fe20003800200 */
[----:B------:R-:W-:-:S11]  /*12c0*/  MOV R10, R8 ;  /* 0x00000008000a7202 */ /* 0x000fd60000000f00 */
        /* <DEDUP_REMOVED lines=46> */
.L_x_46:
[----:B------:R-:W-:Y:S05]  /*15b0*/  BSYNC.RECONVERGENT B1 ;  /* 0x0000000000017941 */ /* 0x000fea0003800200 */
.L_x_45:
        /* <DEDUP_REMOVED lines=49> */
.L_x_48:
[----:B------:R-:W-:Y:S05]  /*18d0*/  BSYNC.RECONVERGENT B1 ;  /* 0x0000000000017941 */ /* 0x000fea0003800200 */
.L_x_47:
[----:B------:R-:W-:Y:S01]  /*18e0*/  FSETP.NEU.AND P0, PT, R9, -INF , PT ;  /* 0xff8000000900780b */ /* 0x000fe20003f0d000 */
[----:B------:R-:W-:Y:S01]  /*18f0*/  BSSY.RECONVERGENT B1, `(.L_x_49) ;  /* 0x0000030000017945 */ /* 0x000fe20003800200 */
[----:B-1----:R-:W-:-:S11]  /*1900*/  MOV R8, R6 ;  /* 0x0000000600087202 */ /* 0x002fd60000000f00 */
        /* <DEDUP_REMOVED lines=46> */
.L_x_50:
[----:B------:R-:W-:Y:S05]  /*1bf0*/  BSYNC.RECONVERGENT B1 ;  /* 0x0000000000017941 */ /* 0x000fea0003800200 */
.L_x_49:
        /* <DEDUP_REMOVED lines=49> */
.L_x_52:
[----:B------:R-:W-:Y:S05]  /*1f10*/  BSYNC.RECONVERGENT B1 ;  /* 0x0000000000017941 */ /* 0x000fea0003800200 */
.L_x_51:
        /* <DEDUP_REMOVED lines=16> */
[C---:B------:R-:W-:Y:S01]  /*2020*/  FADD R8, R6.reuse, -12583039 ;  /* 0xcb40007f06087421 */ /* 0x040fe20000000000 */
[----:B------:R-:W-:-:S03]  /*2030*/  SHF.L.U32 R6, R6, 0x17, RZ ;  /* 0x0000001706067819 */ /* 0x000fc600000006ff */
[----:B------:R-:W-:-:S04]  /*2040*/  FFMA R8, |R3|, -1.4426950216293334961, -R8 ;  /* 0xbfb8aa3b03087823 */ /* 0x000fc80000000a08 */
[----:B------:R-:W-:-:S04]  /*2050*/  FFMA R8, |R3|, -1.925963033500011079e-08, R8 ;  /* 0xb2a5706003087823 */ /* 0x000fc80000000208 */
        /* <DEDUP_REMOVED lines=29> */
.L_x_54:
[----:B------:R-:W-:Y:S05]  /*2230*/  BSYNC.RECONVERGENT B1 ;  /* 0x0000000000017941 */ /* 0x000fea0003800200 */
.L_x_53:
[----:B------:R3:W-:Y:S02]  /*2240*/  STS [R5], R6 ;  /* 0x0000000605007388 */ /* 0x0007e40000000800 */
.L_x_42:
[----:B------:R-:W-:Y:S05]  /*2250*/  BSYNC.RECONVERGENT B0 ;  /* 0x0000000000007941 */ /* 0x000fea0003800200 */
.L_x_41:
[----:B------:R-:W-:Y:S01]  /*2260*/  BAR.SYNC.DEFER_BLOCKING 0x0 ;  /* 0x0000000000007b1d */ /* 0x000fe20000010000 */
[----:B------:R-:W-:-:S13]  /*2270*/  ISETP.NE.AND P0, PT, R2, RZ, PT ;  /* 0x000000ff0200720c */ /* 0x000fda0003f05270 */
[----:B------:R-:W-:Y:S05]  /*2280*/  @P0 EXIT ;  /* 0x000000000000094d */ /* 0x000fea0003800000 */
[----:B------:R-:W4:Y:S01]  /*2290*/  S2UR UR5, SR_CgaCtaId ;  /* 0x00000000000579c3 */ /* 0x000f220000008800 */
[----:B------:R-:W-:-:S07]  /*22a0*/  UMOV UR4, 0x400 ;  /* 0x0000040000047882 */ /* 0x000fce0000000000 */
[----:B------:R-:W5:Y:S01]  /*22b0*/  LDC.64 R2, c[0x0][0x398] ;  /* 0x0000e600ff027b82 */ /* 0x000f620000000a00 */
[----:B----4-:R-:W-:Y:S01]  /*22c0*/  ULEA UR4, UR5, UR4, 0x18 ;  /* 0x0000000405047291 */ /* 0x010fe2000f8ec0ff */
[----:B-----5:R-:W-:-:S08]  /*22d0*/  IMAD.WIDE.U32 R2, R0, 0x4, R2 ;  /* 0x0000000400027825 */ /* 0x020fd000078e0002 */
[----:B-123--:R-:W1:Y:S04]  /*22e0*/  LDS R5, [UR4] ;  /* 0x00000004ff057984 */ /* 0x00ee680008000800 */
[----:B-1----:R-:W-:Y:S01]  /*22f0*/  STG.E desc[UR6][R2.64], R5 ;  /* 0x0000000502007986 */ /* 0x002fe2000c101906 */
[----:B------:R-:W-:Y:S05]  /*2300*/  EXIT ;  /* 0x000000000000794d */ /* 0x000fea0003800000 */
.L_x_55:
        /* <DEDUP_REMOVED lines=15> */
.L_x_74:


//--------------------- .text._Z17alpha_last_kernelPfiiiPKiPKf --------------------------
	.section	.text._Z17alpha_last_kernelPfiiiPKiPKf,"ax",@progbits
	.align	128
        .global         _Z17alpha_last_kernelPfiiiPKiPKf
        .type           _Z17alpha_last_kernelPfiiiPKiPKf,@function
        .size           _Z17alpha_last_kernelPfiiiPKiPKf,(.L_x_75 - _Z17alpha_last_kernelPfiiiPKiPKf)
        .other          _Z17alpha_last_kernelPfiiiPKiPKf,@"STO_CUDA_ENTRY STV_DEFAULT"
_Z17alpha_last_kernelPfiiiPKiPKf:
.text._Z17alpha_last_kernelPfiiiPKiPKf:
        /* <DEDUP_REMOVED lines=8> */
[----:B------:R-:W2:Y:S08]  /*0080*/  LDC R0, c[0x0][0x390] ;  /* 0x0000e400ff007b82 */ /* 0x000eb00000000800 */
[----:B------:R-:W3:Y:S08]  /*0090*/  LDC.64 R4, c[0x0][0x3a0] ;  /* 0x0000e800ff047b82 */ /* 0x000ef00000000a00 */
[----:B------:R-:W4:Y:S01]  /*00a0*/  LDC.64 R2, c[0x0][0x380] ;  /* 0x0000e000ff027b82 */ /* 0x000f220000000a00 */
[----:B0-----:R-:W-:-:S06]  /*00b0*/  IMAD.WIDE.U32 R6, R9, 0x4, R6 ;  /* 0x0000000409067825 */ /* 0x001fcc00078e0006 */
[----:B-1----:R-:W5:Y:S01]  /*00c0*/  LDG.E R6, desc[UR4][R6.64] ;  /* 0x0000000406067981 */ /* 0x002f62000c1e1900 */
[----:B--2---:R-:W-:Y:S01]  /*00d0*/  IMAD R9, R9, R0, R9 ;  /* 0x0000000009097224 */ /* 0x004fe200078e0209 */
[----:B------:R-:W0:Y:S04]  /*00e0*/  LDCU UR6, c[0x0][0x360] ;  /* 0x00006c00ff0677ac */ /* 0x000e280008000800 */
[----:B0--345:R-:W-:-:S07]  /*00f0*/  IADD3 R0, PT, PT, R6, R9, RZ ;  /* 0x0000000906007210 */ /* 0x039fce0007ffe0ff */
.L_x_56:
[----:B0-----:R-:W-:Y:S02]  /*0100*/  IMAD R9, R0, UR7, R11 ;  /* 0x0000000700097c24 */ /* 0x001fe4000f8e020b */
[----:B------:R-:W-:-:S04]  /*0110*/  IMAD.WIDE R6, R11, 0x4, R4 ;  /* 0x000000040b067825 */ /* 0x000fc800078e0204 */
[----:B------:R-:W-:Y:S02]  /*0120*/  IMAD.WIDE R8, R9, 0x4, R2 ;  /* 0x0000000409087825 */ /* 0x000fe400078e0202 */
        /* <DEDUP_REMOVED lines=8> */
.L_x_57:
        /* <DEDUP_REMOVED lines=13> */
.L_x_75:


//--------------------- .text._Z12alpha_kernelPfPKfiiiPKiiiPK7IntPairPK10Transition --------------------------
	.section	.text._Z12alpha_kernelPfPKfiiiPKiiiPK7IntPairPK10Transition,"ax",@progbits
	.align	128
        .global         _Z12alpha_kernelPfPKfiiiPKiiiPK7IntPairPK10Transition
        .type           _Z12alpha_kernelPfPKfiiiPKiiiPK7IntPairPK10Transition,@function
        .size           _Z12alpha_kernelPfPKfiiiPKiiiPK7IntPairPK10Transition,(.L_x_76 - _Z12alpha_kernelPfPKfiiiPKiiiPK7IntPairPK10Transition)
        .other          _Z12alpha_kernelPfPKfiiiPKiiiPK7IntPairPK10Transition,@"STO_CUDA_ENTRY STV_DEFAULT"
_Z12alpha_kernelPfPKfiiiPKiiiPK7IntPairPK10Transition:
.text._Z12alpha_kernelPfPKfiiiPKiiiPK7IntPairPK10Transition:
[----:B------:R-:W-:Y:S01]  /*0000*/  LDC R1, c[0x0][0x37c] ;  /* 0x0000df00ff017b82 */ /* 0x000fe20000000800 */
[----:B------:R-:W0:Y:S07]  /*0010*/  S2R R5, SR_CTAID.X ;  /* 0x0000000000057919 */ /* 0x000e2e0000002500 */
[----:B------:R-:W0:Y:S01]  /*0020*/  LDC.64 R2, c[0x0][0x3a0] ;  /* 0x0000e800ff027b82 */ /* 0x000e220000000a00 */
[----:B------:R-:W1:Y:S07]  /*0030*/  LDCU.64 UR4, c[0x0][0x358] ;  /* 0x00006b00ff0477ac */ /* 0x000e6e0008000a00 */
[----:B------:R-:W2:Y:S01]  /*0040*/  LDC R4, c[0x0][0x398] ;  /* 0x0000e600ff047b82 */ /* 0x000ea20000000800 */
[----:B0-----:R-:W-:-:S06]  /*0050*/  IMAD.WIDE.U32 R2, R5, 0x4, R2 ;  /* 0x0000000405027825 */ /* 0x001fcc00078e0002 */
[----:B-1----:R-:W2:Y:S02]  /*0060*/  LDG.E R2, desc[UR4][R2.64] ;  /* 0x0000000402027981 */ /* 0x002ea4000c1e1900 */
[----:B--2---:R-:W-:-:S13]  /*0070*/  ISETP.GE.AND P0, PT, R2, R4, PT ;  /* 0x000000040200720c */ /* 0x004fda0003f06270 */
[----:B------:R-:W-:Y:S05]  /*0080*/  @!P0 EXIT ;  /* 0x000000000000894d */ /* 0x000fea0003800000 */
[----:B------:R-:W0:Y:S01]  /*0090*/  S2R R18, SR_TID.X ;  /* 0x0000000000127919 */ /* 0x000e220000002100 */
[----:B------:R-:W0:Y:S08]  /*00a0*/  LDC R3, c[0x0][0x3a8] ;  /* 0x0000ea00ff037b82 */ /* 0x000e300000000800 */
[----:B------:R-:W1:Y:S01]  /*00b0*/  LDC R0, c[0x0][0x394] ;  /* 0x0000e500ff007b82 */ /* 0x000e620000000800 */
[----:B0-----:R-:W-:-:S13]  /*00c0*/  ISETP.GE.AND P0, PT, R18, R3, PT ;  /* 0x000000031200720c */ /* 0x001fda0003f06270 */
[----:B-1----:R-:W-:Y:S05]  /*00d0*/  @P0 EXIT ;  /* 0x000000000000094d */ /* 0x002fea0003800000 */
[CC--:B------:R-:W-:Y:S01]  /*00e0*/  IMAD R19, R5.reuse, R0.reuse, R5 ;  /* 0x0000000005137224 */ /* 0x0c0fe200078e0205 */
[----:B------:R-:W0:Y:S01]  /*00f0*/  LDCU UR6, c[0x0][0x360] ;  /* 0x00006c00ff0677ac */ /* 0x000e220008000800 */
[-C--:B------:R-:W-:Y:S02]  /*0100*/  IMAD R20, R4, R3.reuse, -R3 ;  /* 0x0000000304147224 */ /* 0x080fe400078e0a03 */
[----:B------:R-:W-:Y:S02]  /*0110*/  IMAD R0, R5, R0, R4 ;  /* 0x0000000005007224 */ /* 0x000fe400078e0204 */
[C---:B------:R-:W-:Y:S01]  /*0120*/  IMAD R20, R19.reuse, R3, R20 ;  /* 0x0000000313147224 */ /* 0x040fe200078e0214 */
[----:B------:R-:W-:Y:S02]  /*0130*/  IADD3 R19, PT, PT, R19, R4, RZ ;  /* 0x0000000413137210 */ /* 0x000fe40007ffe0ff */
[----:B------:R-:W-:-:S07]  /*0140*/  IADD3 R0, PT, PT, R0, -0x1, RZ ;  /* 0xffffffff00007810 */ /* 0x000fce0007ffe0ff */
.L_x_65:
[----:B-1----:R-:W1:Y:S02]  /*0150*/  LDC.64 R2, c[0x0][0x3b0] ;  /* 0x0000ec00ff027b82 */ /* 0x002e640000000a00 */
[----:B-1----:R-:W-:-:S05]  /*0160*/  IMAD.WIDE R2, R18, 0x8, R2 ;  /* 0x0000000812027825 */ /* 0x002fca00078e0202 */
[----:B------:R-:W2:Y:S04]  /*0170*/  LDG.E R5, desc[UR4][R2.64] ;  /* 0x0000000402057981 */ /* 0x000ea8000c1e1900 */
[----:B------:R-:W2:Y:S01]  /*0180*/  LDG.E R22, desc[UR4][R2.64+0x4] ;  /* 0x0000040402167981 */ /* 0x000ea2000c1e1900 */
[----:B------:R-:W-:Y:S01]  /*0190*/  BSSY.RECONVERGENT B0, `(.L_x_58) ;  /* 0x00000a2000007945 */ /* 0x000fe20003800200 */
[----:B------:R-:W-:Y:S02]  /*01a0*/  MOV R21, 0xff800000 ;  /* 0xff80000000157802 */ /* 0x000fe40000000f00 */
[----:B--2---:R-:W-:-:S13]  /*01b0*/  ISETP.GT.AND P0, PT, R5, R22, PT ;  /* 0x000000160500720c */ /* 0x004fda0003f04270 */
[----:B------:R-:W-:Y:S05]  /*01c0*/  @P0 BRA `(.L_x_59) ;  /* 0x0000000800780947 */ /* 0x000fea0003800000 */
[----:B------:R-:W-:Y:S01]  /*01d0*/  IADD3 R2, PT, PT, -R5, R22, RZ ;  /* 0x0000001605027210 */ /* 0x000fe20007ffe1ff */
[----:B------:R-:W1:Y:S03]  /*01e0*/  LDC.64 R8, c[0x0][0x380] ;  /* 0x0000e000ff087b82 */ /* 0x000e660000000a00 */
[----:B------:R-:W-:-:S04]  /*01f0*/  LOP3.LUT R2, R2, 0x1, RZ, 0xc0, !PT ;  /* 0x0000000102027812 */ /* 0x000fc800078ec0ff */
[----:B------:R-:W-:Y:S02]  /*0200*/  ISETP.NE.U32.AND P0, PT, R2, 0x1, PT ;  /* 0x000000010200780c */ /* 0x000fe40003f05070 */
[----:B------:R-:W2:Y:S11]  /*0210*/  LDC.64 R2, c[0x0][0x388] ;  /* 0x0000e200ff027b82 */ /* 0x000eb60000000a00 */
[----:B------:R-:W3:Y:S08]  /*0220*/  @P0 LDC.64 R6, c[0x0][0x3b8] ;  /* 0x0000ee00ff060b82 */ /* 0x000ef00000000a00 */
[----:B------:R-:W4:Y:S01]  /*0230*/  @P0 LDC R15, c[0x0][0x3ac] ;  /* 0x0000eb00ff0f0b82 */ /* 0x000f220000000800 */
[----:B---3--:R-:W-:-:S05]  /*0240*/  @P0 IMAD.WIDE R6, R5, 0xc, R6 ;  /* 0x0000000c05060825 */ /* 0x008fca00078e0206 */
[----:B------:R-:W3:Y:S04]  /*0250*/  @P0 LDG.E R11, desc[UR4][R6.64+0x8] ;  /* 0x00000804060b0981 */ /* 0x000ee8000c1e1900 */
[----:B------:R-:W4:Y:S01]  /*0260*/  @P0 LDG.E R13, desc[UR4][R6.64+0x4] ;  /* 0x00000404060d0981 */ /* 0x000f22000c1e1900 */
[----:B---3--:R-:W-:Y:S01]  /*0270*/  @P0 IADD3 R11, PT, PT, R20, R11, RZ ;  /* 0x0000000b140b0210 */ /* 0x008fe20007ffe0ff */
[----:B----4-:R-:W-:-:S04]  /*0280*/  @P0 IMAD R15, R0, R15, R13 ;  /* 0x0000000f000f0224 */ /* 0x010fc800078e020d */
[----:B-1----:R-:W-:Y:S01]  /*0290*/  @P0 IMAD.WIDE R8, R11, 0x4, R8 ;  /* 0x000000040b080825 */ /* 0x002fe200078e0208 */
[----:B------:R-:W3:Y:S03]  /*02a0*/  @P0 LDG.E R13, desc[UR4][R6.64] ;  /* 0x00000004060d0981 */ /* 0x000ee6000c1e1900 */
[----:B--2---:R-:W-:Y:S02]  /*02b0*/  @P0 IMAD.WIDE R2, R15, 0x4, R2 ;  /* 0x000000040f020825 */ /* 0x004fe400078e0202 */
[----:B------:R-:W3:Y:S04]  /*02c0*/  @P0 LDG.E R8, desc[UR4][R8.64] ;  /* 0x0000000408080981 */ /* 0x000ee8000c1e1900 */
[----:B------:R-:W2:Y:S01]  /*02d0*/  @P0 LDG.E R2, desc[UR4][R2.64] ;  /* 0x0000000402020981 */ /* 0x000ea2000c1e1900 */
[----:B------:R-:W-:-:S02]  /*02e0*/  ISETP.NE.AND P1, PT, R22, R5, PT ;  /* 0x000000051600720c */ /* 0x000fc40003f25270 */
[----:B------:R-:W-:Y:S02]  /*02f0*/  MOV R21, 0xff800000 ;  /* 0xff80000000157802 */ /* 0x000fe40000000f00 */
[----:B------:R-:W-:Y:S02]  /*0300*/  MOV R11, R5 ;  /* 0x00000005000b7202 */ /* 0x000fe40000000f00 */
[----:B------:R-:W-:Y:S01]  /*0310*/  @P0 IADD3 R11, PT, PT, R5, 0x1, RZ ;  /* 0x00000001050b0810 */ /* 0x000fe20007ffe0ff */
[----:B---3--:R-:W-:-:S04]  /*0320*/  @P0 FADD R13, R8, R13 ;  /* 0x0000000d080d0221 */ /* 0x008fc80000000000 */
[----:B--2---:R-:W-:Y:S02]  /*0330*/  @P0 FADD R21, R13, R2 ;  /* 0x000000020d150221 */ /* 0x004fe40000000000 */
[----:B------:R-:W-:Y:S05]  /*0340*/  @!P1 BRA `(.L_x_59) ;  /* 0x0000000800189947 */ /* 0x000fea0003800000 */
[----:B------:R-:W1:Y:S01]  /*0350*/  LDC R23, c[0x0][0x3ac] ;  /* 0x0000eb00ff177b82 */ /* 0x000e620000000800 */
[----:B------:R-:W-:Y:S02]  /*0360*/  IADD3 R22, PT, PT, -R22, R11, RZ ;  /* 0x0000000b16167210 */ /* 0x000fe40007ffe1ff */
[----:B------:R-:W-:-:S05]  /*0370*/  IADD3 R24, PT, PT, R11, -0x1, RZ ;  /* 0xffffffff0b187810 */ /* 0x000fca0007ffe0ff */
[----:B------:R-:W2:Y:S08]  /*0380*/  LDC.64 R6, c[0x0][0x3b8] ;  /* 0x0000ee00ff067b82 */ /* 0x000eb00000000a00 */
[----:B------:R-:W3:Y:S08]  /*0390*/  LDC.64 R4, c[0x0][0x380] ;  /* 0x0000e000ff047b82 */ /* 0x000ef00000000a00 */
[----:B------:R-:W4:Y:S02]  /*03a0*/  LDC.64 R2, c[0x0][0x388] ;  /* 0x0000e200ff027b82 */ /* 0x000f240000000a00 */
.L_x_64:
[----:B------:R-:W-:-:S05]  /*03b0*/  IADD3 R15, PT, PT, R24, 0x1, RZ ;  /* 0x00000001180f7810 */ /* 0x000fca0007ffe0ff */
[----:B--2---:R-:W-:-:S05]  /*03c0*/  IMAD.WIDE R14, R15, 0xc, R6 ;  /* 0x0000000c0f0e7825 */ /* 0x004fca00078e0206 */
[----:B------:R-:W2:Y:S04]  /*03d0*/  LDG.E R9, desc[UR4][R14.64+0x8] ;  /* 0x000008040e097981 */ /* 0x000ea8000c1e1900 */
[----:B------:R-:W5:Y:S04]  /*03e0*/  LDG.E R11, desc[UR4][R14.64+0x14] ;  /* 0x000014040e0b7981 */ /* 0x000f68000c1e1900 */
[----:B------:R-:W1:Y:S04]  /*03f0*/  LDG.E R8, desc[UR4][R14.64+0x4] ;  /* 0x000004040e087981 */ /* 0x000e68000c1e1900 */
[----:B------:R-:W4:Y:S04]  /*0400*/  LDG.E R12, desc[UR4][R14.64+0x10] ;  /* 0x000010040e0c7981 */ /* 0x000f28000c1e1900 */
[----:B------:R-:W4:Y:S04]  /*0410*/  LDG.E R25, desc[UR4][R14.64] ;  /* 0x000000040e197981 */ /* 0x000f28000c1e1900 */
[----:B------:R-:W4:Y:S01]  /*0420*/  LDG.E R26, desc[UR4][R14.64+0xc] ;  /* 0x00000c040e1a7981 */ /* 0x000f22000c1e1900 */
[----:B--2---:R-:W-:-:S02]  /*0430*/  IADD3 R9, PT, PT, R20, R9, RZ ;  /* 0x0000000914097210 */ /* 0x004fc40007ffe0ff */
[----:B-----5:R-:W-:-:S03]  /*0440*/  IADD3 R17, PT, PT, R20, R11, RZ ;  /* 0x0000000b14117210 */ /* 0x020fc60007ffe0ff */
[----:B---3--:R-:W-:-:S04]  /*0450*/  IMAD.WIDE R10, R9, 0x4, R4 ;  /* 0x00000004090a7825 */ /* 0x008fc800078e0204 */
[CC--:B-1----:R-:W-:Y:S02]  /*0460*/  IMAD R13, R0.reuse, R23.reuse, R8 ;  /* 0x00000017000d7224 */ /* 0x0c2fe400078e0208 */
[----:B------:R-:W-:Y:S01]  /*0470*/  IMAD.WIDE R8, R17, 0x4, R4 ;  /* 0x0000000411087825 */ /* 0x000fe200078e0204 */
[----:B------:R-:W2:Y:S03]  /*0480*/  LDG.E R10, desc[UR4][R10.64] ;  /* 0x000000040a0a7981 */ /* 0x000ea6000c1e1900 */
[----:B----4-:R-:W-:Y:S02]  /*0490*/  IMAD R27, R0, R23, R12 ;  /* 0x00000017001b7224 */ /* 0x010fe400078e020c */
[--C-:B------:R-:W-:Y:S01]  /*04a0*/  IMAD.WIDE R12, R13, 0x4, R2.reuse ;  /* 0x000000040d0c7825 */ /* 0x100fe200078e0202 */
[----:B------:R-:W3:Y:S05]  /*04b0*/  LDG.E R9, desc[UR4][R8.64] ;  /* 0x0000000408097981 */ /* 0x000eea000c1e1900 */
[----:B------:R-:W4:Y:S01]  /*04c0*/  LDG.E R12, desc[UR4][R12.64] ;  /* 0x000000040c0c7981 */ /* 0x000f22000c1e1900 */
[----:B------:R-:W-:-:S06]  /*04d0*/  IMAD.WIDE R16, R27, 0x4, R2 ;  /* 0x000000041b107825 */ /* 0x000fcc00078e0202 */
[----:B------:R-:W5:Y:S01]  /*04e0*/  LDG.E R16, desc[UR4][R16.64] ;  /* 0x0000000410107981 */ /* 0x000f62000c1e1900 */
[----:B------:R-:W-:Y:S01]  /*04f0*/  IADD3 R22, PT, PT, R22, 0x2, RZ ;  /* 0x0000000216167810 */ /* 0x000fe20007ffe0ff */
[----:B------:R-:W-:Y:S03]  /*0500*/  BSSY.RECONVERGENT B1, `(.L_x_60) ;  /* 0x0000037000017945 */ /* 0x000fe60003800200 */
[----:B------:R-:W-:Y:S01]  /*0510*/  ISETP.NE.AND P0, PT, R22, 0x1, PT ;  /* 0x000000011600780c */ /* 0x000fe20003f05270 */
[----:B--2---:R-:W-:Y:S01]  /*0520*/  FADD R25, R10, R25 ;  /* 0x000000190a197221 */ /* 0x004fe20000000000 */
[----:B---3--:R-:W-:-:S03]  /*0530*/  FADD R27, R9, R26 ;  /* 0x0000001a091b7221 */ /* 0x008fc60000000000 */
[----:B----4-:R-:W-:-:S05]  /*0540*/  FADD R26, R25, R12 ;  /* 0x0000000c191a7221 */ /* 0x010fca0000000000 */
[----:B------:R-:W-:Y:S01]  /*0550*/  FSETP.NEU.AND P2, PT, R26, -INF , PT ;  /* 0xff8000001a00780b */ /* 0x000fe20003f4d000 */
[----:B-----5:R-:W-:Y:S01]  /*0560*/  FADD R14, R27, R16 ;  /* 0x000000101b0e7221 */ /* 0x020fe20000000000 */
[----:B------:R-:W-:-:S04]  /*0570*/  MOV R9, R21 ;  /* 0x0000001500097202 */ /* 0x000fc80000000f00 */
[----:B------:R-:W-:-:S07]  /*0580*/  FSETP.NEU.AND P1, PT, R14, -INF , PT ;  /* 0xff8000000e00780b */ /* 0x000fce0003f2d000 */
[----:B------:R-:W-:Y:S06]  /*0590*/  @!P2 BRA `(.L_x_61) ;  /* 0x0000000000b4a947 */ /* 0x000fec0003800000 */
        /* <DEDUP_REMOVED lines=16> */
[----:B------:R-:W1:Y:S02]  /*06a0*/  MUFU.EX2 R11, R11 ;  /* 0x0000000b000b7308 */ /* 0x000e640000000800 */
[----:B-1----:R-:W-:-:S04]  /*06b0*/  FMUL R8, R8, R11 ;  /* 0x0000000b08087220 */ /* 0x002fc80000400000 */
        /* <DEDUP_REMOVED lines=27> */
.L_x_61:
[----:B0-----:R-:W-:Y:S05]  /*0870*/  BSYNC.RECONVERGENT B1 ;  /* 0x0000000000017941 */ /* 0x001fea0003800200 */
.L_x_60:
        /* <DEDUP_REMOVED lines=18> */
[----:B------:R-:W-:-:S03]  /*09a0*/  SHF.L.U32 R8, R10, 0x17, RZ ;  /* 0x000000170a087819 */ /* 0x000fc600000006ff */
        /* <DEDUP_REMOVED lines=29> */
.L_x_63:
[----:B------:R-:W-:Y:S05]  /*0b80*/  BSYNC.RECONVERGENT B1 ;  /* 0x0000000000017941 */ /* 0x000fea0003800200 */
.L_x_62:
[----:B------:R-:W-:Y:S01]  /*0b90*/  IADD3 R24, PT, PT, R24, 0x2, RZ ;  /* 0x0000000218187810 */ /* 0x000fe20007ffe0ff */
[----:B------:R-:W-:Y:S06]  /*0ba0*/  @P0 BRA `(.L_x_64) ;  /* 0xfffffff800000947 */ /* 0x000fec000383ffff */
.L_x_59:
[----:B0-----:R-:W-:Y:S05]  /*0bb0*/  BSYNC.RECONVERGENT B0 ;  /* 0x0000000000007941 */ /* 0x001fea0003800200 */
.L_x_58:
[----:B------:R-:W0:Y:S01]  /*0bc0*/  LDC.64 R2, c[0x0][0x380] ;  /* 0x0000e000ff027b82 */ /* 0x000e220000000a00 */
[----:B------:R-:W1:Y:S02]  /*0bd0*/  LDCU UR7, c[0x0][0x3a8] ;  /* 0x00007500ff0777ac */ /* 0x000e640008000800 */
[----:B-1----:R-:W-:Y:S01]  /*0be0*/  IMAD R5, R19, UR7, R18 ;  /* 0x0000000713057c24 */ /* 0x002fe2000f8e0212 */
[----:B------:R-:W-:-:S03]  /*0bf0*/  IADD3 R18, PT, PT, R18, UR6, RZ ;  /* 0x0000000612127c10 */ /* 0x000fc6000fffe0ff */
[----:B0-----:R-:W-:Y:S01]  /*0c00*/  IMAD.WIDE R2, R5, 0x4, R2 ;  /* 0x0000000405027825 */ /* 0x001fe200078e0202 */
[----:B------:R-:W-:-:S04]  /*0c10*/  ISETP.GE.AND P0, PT, R18, UR7, PT ;  /* 0x0000000712007c0c */ /* 0x000fc8000bf06270 */
[----:B------:R1:W-:Y:S09]  /*0c20*/  STG.E desc[UR4][R2.64], R21 ;  /* 0x0000001502007986 */ /* 0x0003f2000c101904 */
[----:B------:R-:W-:Y:S05]  /*0c30*/  @!P0 BRA `(.L_x_65) ;  /* 0xfffffff400448947 */ /* 0x000fea000383ffff */
[----:B------:R-:W-:Y:S05]  /*0c40*/  EXIT ;  /* 0x000000000000794d */ /* 0x000fea0003800000 */
.L_x_66:
        /* <DEDUP_REMOVED lines=11> */
.L_x_76:


//--------------------- .text._Z18alpha_first_kernelPfiiiPKf --------------------------
	.section	.text._Z18alpha_first_kernelPfiiiPKf,"ax",@progbits
	.align	128
        .global         _Z18alpha_first_kernelPfiiiPKf
        .type           _Z18alpha_first_kernelPfiiiPKf,@function
        .size           _Z18alpha_first_kernelPfiiiPKf,(.L_x_77 - _Z18alpha_first_kernelPfiiiPKf)
        .other          _Z18alpha_first_kernelPfiiiPKf,@"STO_CUDA_ENTRY STV_DEFAULT"
_Z18alpha_first_kernelPfiiiPKf:
.text._Z18alpha_first_kernelPfiiiPKf:
[----:B------:R-:W-:Y:S01]  /*0000*/  LDC R1, c[0x0][0x37c] ;  /* 0x0000df00ff017b82 */ /* 0x000fe20000000800 */
[----:B------:R-:W0:Y:S01]  /*0010*/  S2R R11, SR_TID.X ;  /* 0x00000000000b7919 */ /* 0x000e220000002100 */
[----:B------:R-:W0:Y:S02]  /*0020*/  LDCU UR7, c[0x0][0x388] ;  /* 0x00007100ff0777ac */ /* 0x000e240008000800 */
[----:B0-----:R-:W-:-:S13]  /*0030*/  ISETP.GE.AND P0, PT, R11, UR7, PT ;  /* 0x000000070b007c0c */ /* 0x001fda000bf06270 */
[----:B------:R-:W-:Y:S05]  /*0040*/  @P0 EXIT ;  /* 0x000000000000094d */ /* 0x000fea0003800000 */
[----:B------:R-:W0:Y:S01]  /*0050*/  S2UR UR4, SR_CTAID.X ;  /* 0x00000000000479c3 */ /* 0x000e220000002500 */
[----:B------:R-:W1:Y:S01]  /*0060*/  LDCU UR5, c[0x0][0x390] ;  /* 0x00007200ff0577ac */ /* 0x000e620008000800 */
[----:B------:R-:W2:Y:S06]  /*0070*/  LDCU UR6, c[0x0][0x360] ;  /* 0x00006c00ff0677ac */ /* 0x000eac0008000800 */
[----:B------:R-:W3:Y:S01]  /*0080*/  LDC.64 R6, c[0x0][0x398] ;  /* 0x0000e600ff067b82 */ /* 0x000ee20000000a00 */
[----:B------:R-:W4:Y:S07]  /*0090*/  LDCU.64 UR8, c[0x0][0x358] ;  /* 0x00006b00ff0877ac */ /* 0x000f2e0008000a00 */
[----:B------:R-:W2:Y:S01]  /*00a0*/  LDC.64 R8, c[0x0][0x380] ;  /* 0x0000e000ff087b82 */ /* 0x000ea20000000a00 */
[----:B0-----:R-:W-:-:S04]  /*00b0*/  UIMAD UR4, UR4, UR7, URZ ;  /* 0x00000007040472a4 */ /* 0x001fc8000f8e02ff */
[----:B-1--4-:R-:W-:-:S12]  /*00c0*/  UIMAD UR4, UR4, UR5, UR4 ;  /* 0x00000005040472a4 */ /* 0x012fd8000f8e0204 */
.L_x_67:
[----:B0--3--:R-:W-:-:S06]  /*00d0*/  IMAD.WIDE R2, R11, 0x4, R6 ;  /* 0x000000040b027825 */ /* 0x009fcc00078e0206 */
[----:B------:R-:W3:Y:S01]  /*00e0*/  LDG.E R3, desc[UR8][R2.64] ;  /* 0x0000000802037981 */ /* 0x000ee2000c1e1900 */
[C---:B------:R-:W-:Y:S02]  /*00f0*/  IADD3 R5, PT, PT, R11.reuse, UR4, RZ ;  /* 0x000000040b057c10 */ /* 0x040fe4000fffe0ff */
[----:B--2---:R-:W-:-:S03]  /*0100*/  IADD3 R11, PT, PT, R11, UR6, RZ ;  /* 0x000000060b0b7c10 */ /* 0x004fc6000fffe0ff */
[----:B------:R-:W-:Y:S01]  /*0110*/  IMAD.WIDE R4, R5, 0x4, R8 ;  /* 0x0000000405047825 */ /* 0x000fe200078e0208 */
[----:B------:R-:W-:-:S04]  /*0120*/  ISETP.GE.AND P0, PT, R11, UR7, PT ;  /* 0x000000070b007c0c */ /* 0x000fc8000bf06270 */
[----:B---3--:R0:W-:Y:S09]  /*0130*/  STG.E desc[UR8][R4.64], R3 ;  /* 0x0000000304007986 */ /* 0x0081f2000c101908 */
[----:B------:R-:W-:Y:S05]  /*0140*/  @!P0 BRA `(.L_x_67) ;  /* 0xfffffffc00e08947 */ /* 0x000fea000383ffff */
[----:B------:R-:W-:Y:S05]  /*0150*/  EXIT ;  /* 0x000000000000794d */ /* 0x000fea0003800000 */
.L_x_68:
        /* <DEDUP_REMOVED lines=10> */
.L_x_77:


//--------------------- .nv.shared._Z15beta_lld_kernalPKfiPf --------------------------
	.section	.nv.shared._Z15beta_lld_kernalPKfiPf,"aw",@nobits
	.sectionflags	@""
	.align	16
	.zero		1024


//--------------------- .nv.shared.reserved.0     --------------------------
	.section	.nv.shared.reserved.0,"aw",@nobits
	.weak		__nv_reservedSMEM_offset_0_alias
	.size		__nv_reservedSMEM_offset_0_alias, 0, 64
	.other		__nv_reservedSMEM_offset_0_alias,@"STO_CUDA_RESERVED_SHARED STV_DEFAULT"
__nv_reservedSMEM_offset_0_alias:
	.zero		0
	.zero		64


//--------------------- .nv.shared._Z9copy_gradPfS_PKfPKiiiii --------------------------
	.section	.nv.shared._Z9copy_gradPfS_PKfPKiiiii,"aw",@nobits
	.sectionflags	@""
	.align	16
	.zero		1024


//--------------------- .nv.shared._Z11beta_kernelPfPKfS1_S_iiiPKiiiPK7IntPairPK10Transition --------------------------
	.section	.nv.shared._Z11beta_kernelPfPKfS1_S_iiiPKiiiPK7IntPairPK10Transition,"aw",@nobits
	.sectionflags	@""
	.align	16
	.zero		1024


//--------------------- .nv.shared._Z17beta_first_kernelPfiiPKf --------------------------
	.section	.nv.shared._Z17beta_first_kernelPfiiPKf,"aw",@nobits
	.sectionflags	@""
	.align	16
	.zero		1024


//--------------------- .nv.shared._Z16beta_last_kernelPfiiPKiPKf --------------------------
	.section	.nv.shared._Z16beta_last_kernelPfiiPKiPKf,"aw",@nobits
	.sectionflags	@""
	.align	16
	.zero		1024


//--------------------- .nv.shared._Z16alpha_lld_kernalPKfiiPKiPf --------------------------
	.section	.nv.shared._Z16alpha_lld_kernalPKfiiPKiPf,"aw",@nobits
	.sectionflags	@""
	.align	16
	.zero		1024


//--------------------- .nv.shared._Z17alpha_last_kernelPfiiiPKiPKf --------------------------
	.section	.nv.shared._Z17alpha_last_kernelPfiiiPKiPKf,"aw",@nobits
	.sectionflags	@""
	.align	16
	.zero		1024


//--------------------- .nv.shared._Z12alpha_kernelPfPKfiiiPKiiiPK7IntPairPK10Transition --------------------------
	.section	.nv.shared._Z12alpha_kernelPfPKfiiiPKiiiPK7IntPairPK10Transition,"aw",@nobits
	.sectionflags	@""
	.align	16
	.zero		1024


//--------------------- .nv.shared._Z18alpha_first_kernelPfiiiPKf --------------------------
	.section	.nv.shared._Z18alpha_first_kernelPfiiiPKf,"aw",@nobits
	.sectionflags	@""
	.align	16
	.zero		1024


//--------------------- .nv.constant0._Z15beta_lld_kernalPKfiPf --------------------------
	.section	.nv.constant0._Z15beta_lld_kernalPKfiPf,"a",@progbits
	.sectionflags	@""
	.align	4
.nv.constant0._Z15beta_lld_kernalPKfiPf:
	.zero		920


//--------------------- .nv.constant0._Z9copy_gradPfS_PKfPKiiiii --------------------------
	.section	.nv.constant0._Z9copy_gradPfS_PKfPKiiiii,"a",@progbits
	.sectionflags	@""
	.align	4
.nv.constant0._Z9copy_gradPfS_PKfPKiiiii:
	.zero		944


//--------------------- .nv.constant0._Z11beta_kernelPfPKfS1_S_iiiPKiiiPK7IntPairPK10Transition --------------------------
	.section	.nv.constant0._Z11beta_kernelPfPKfS1_S_iiiPKiiiPK7IntPairPK10Transition,"a",@progbits
	.sectionflags	@""
	.align	4
.nv.constant0._Z11beta_kernelPfPKfS1_S_iiiPKiiiPK7IntPairPK10Transition:
	.zero		976


//--------------------- .nv.constant0._Z17beta_first_kernelPfiiPKf --------------------------
	.section	.nv.constant0._Z17beta_first_kernelPfiiPKf,"a",@progbits
	.sectionflags	@""
	.align	4
.nv.constant0._Z17beta_first_kernelPfiiPKf:
	.zero		920


//--------------------- .nv.constant0._Z16beta_last_kernelPfiiPKiPKf --------------------------
	.section	.nv.constant0._Z16beta_last_kernelPfiiPKiPKf,"a",@progbits
	.sectionflags	@""
	.align	4
.nv.constant0._Z16beta_last_kernelPfiiPKiPKf:
	.zero		928


//--------------------- .nv.constant0._Z16alpha_lld_kernalPKfiiPKiPf --------------------------
	.section	.nv.constant0._Z16alpha_lld_kernalPKfiiPKiPf,"a",@progbits
	.sectionflags	@""
	.align	4
.nv.constant0._Z16alpha_lld_kernalPKfiiPKiPf:
	.zero		928


//--------------------- .nv.constant0._Z17alpha_last_kernelPfiiiPKiPKf --------------------------
	.section	.nv.constant0._Z17alpha_last_kernelPfiiiPKiPKf,"a",@progbits
	.sectionflags	@""
	.align	4
.nv.constant0._Z17alpha_last_kernelPfiiiPKiPKf:
	.zero		936


//--------------------- .nv.constant0._Z12alpha_kernelPfPKfiiiPKiiiPK7IntPairPK10Transition --------------------------
	.section	.nv.constant0._Z12alpha_kernelPfPKfiiiPKiiiPK7IntPairPK10Transition,"a",@progbits
	.sectionflags	@""
	.align	4
.nv.constant0._Z12alpha_kernelPfPKfiiiPKiiiPK7IntPairPK10Transition:
	.zero		960


//--------------------- .nv.constant0._Z18alpha_first_kernelPfiiiPKf --------------------------
	.section	.nv.constant0._Z18alpha_first_kernelPfiiiPKf,"a",@progbits
	.sectionflags	@""
	.align	4
.nv.constant0._Z18alpha_first_kernelPfiiiPKf:
	.zero		928


//--------------------- SYMBOLS --------------------------

	.type		.nv.reservedSmem.offset0,@object
	.size		.nv.reservedSmem.offset0,0x4
	.type		.nv.reservedSmem.cap,@object
	.size		.nv.reservedSmem.cap,0x4
